//
// Generated by NVIDIA NVVM Compiler
//
// Compiler Build ID: CL-36424714
// Cuda compilation tools, release 13.0, V13.0.88
// Based on NVVM 20.0.0
//

.version 9.0
.target sm_100
.address_size 64

	// .globl	_ZN8pygpukit3ops2nn30rope_init_ntk_aware_f32_kernelEPfS2_iiff
.global .align 4 .b8 __cudart_i2opi_f[24] = {65, 144, 67, 60, 153, 149, 98, 219, 192, 221, 52, 245, 209, 87, 39, 252, 41, 21, 68, 78, 110, 131, 249, 162};

.visible .entry _ZN8pygpukit3ops2nn30rope_init_ntk_aware_f32_kernelEPfS2_iiff(
	.param .u64 .ptr .align 1 _ZN8pygpukit3ops2nn30rope_init_ntk_aware_f32_kernelEPfS2_iiff_param_0,
	.param .u64 .ptr .align 1 _ZN8pygpukit3ops2nn30rope_init_ntk_aware_f32_kernelEPfS2_iiff_param_1,
	.param .u32 _ZN8pygpukit3ops2nn30rope_init_ntk_aware_f32_kernelEPfS2_iiff_param_2,
	.param .u32 _ZN8pygpukit3ops2nn30rope_init_ntk_aware_f32_kernelEPfS2_iiff_param_3,
	.param .f32 _ZN8pygpukit3ops2nn30rope_init_ntk_aware_f32_kernelEPfS2_iiff_param_4,
	.param .f32 _ZN8pygpukit3ops2nn30rope_init_ntk_aware_f32_kernelEPfS2_iiff_param_5
)
{
	.local .align 4 .b8 	__local_depot0[28];
	.reg .b64 	%SP;
	.reg .b64 	%SPL;
	.reg .pred 	%p<97>;
	.reg .b32 	%r<209>;
	.reg .b32 	%f<296>;
	.reg .b64 	%rd<87>;
	.reg .b64 	%fd<9>;

	mov.u64 	%SPL, __local_depot0;
	ld.param.u64 	%rd32, [_ZN8pygpukit3ops2nn30rope_init_ntk_aware_f32_kernelEPfS2_iiff_param_0];
	ld.param.u64 	%rd33, [_ZN8pygpukit3ops2nn30rope_init_ntk_aware_f32_kernelEPfS2_iiff_param_1];
	ld.param.u32 	%r58, [_ZN8pygpukit3ops2nn30rope_init_ntk_aware_f32_kernelEPfS2_iiff_param_2];
	ld.param.u32 	%r57, [_ZN8pygpukit3ops2nn30rope_init_ntk_aware_f32_kernelEPfS2_iiff_param_3];
	ld.param.f32 	%f50, [_ZN8pygpukit3ops2nn30rope_init_ntk_aware_f32_kernelEPfS2_iiff_param_4];
	ld.param.f32 	%f51, [_ZN8pygpukit3ops2nn30rope_init_ntk_aware_f32_kernelEPfS2_iiff_param_5];
	cvta.to.global.u64 	%rd1, %rd33;
	cvta.to.global.u64 	%rd2, %rd32;
	add.u64 	%rd3, %SPL, 0;
	mov.u32 	%r59, %ctaid.x;
	mov.u32 	%r60, %ntid.x;
	mov.u32 	%r61, %tid.x;
	mad.lo.s32 	%r1, %r59, %r60, %r61;
	mul.lo.s32 	%r62, %r57, %r58;
	setp.ge.s32 	%p1, %r1, %r62;
	mov.f32 	%f289, 0f3F800000;
	@%p1 bra 	$L__BB0_60;
	rem.s32 	%r2, %r1, %r57;
	cvt.rn.f32.s32 	%f1, %r57;
	add.f32 	%f53, %f1, 0fC0000000;
	div.rn.f32 	%f2, %f1, %f53;
	mul.f32 	%f54, %f2, 0f3F000000;
	cvt.rzi.f32.f32 	%f55, %f54;
	add.f32 	%f56, %f55, %f55;
	sub.f32 	%f57, %f2, %f56;
	abs.f32 	%f3, %f57;
	abs.f32 	%f4, %f51;
	setp.lt.f32 	%p2, %f4, 0f00800000;
	mul.f32 	%f58, %f4, 0f4B800000;
	selp.f32 	%f59, %f58, %f4, %p2;
	selp.f32 	%f60, 0fC1C00000, 0f00000000, %p2;
	mov.b32 	%r63, %f59;
	add.s32 	%r64, %r63, -1060439283;
	and.b32  	%r65, %r64, -8388608;
	sub.s32 	%r66, %r63, %r65;
	mov.b32 	%f61, %r66;
	cvt.rn.f32.s32 	%f62, %r65;
	fma.rn.f32 	%f63, %f62, 0f34000000, %f60;
	add.f32 	%f64, %f61, 0fBF800000;
	add.f32 	%f65, %f61, 0f3F800000;
	rcp.approx.ftz.f32 	%f66, %f65;
	add.f32 	%f67, %f64, %f64;
	mul.f32 	%f68, %f67, %f66;
	mul.f32 	%f69, %f68, %f68;
	sub.f32 	%f70, %f64, %f68;
	add.f32 	%f71, %f70, %f70;
	neg.f32 	%f72, %f68;
	fma.rn.f32 	%f73, %f72, %f64, %f71;
	mul.rn.f32 	%f74, %f66, %f73;
	fma.rn.f32 	%f75, %f69, 0f3A2C32E4, 0f3B52E7DB;
	fma.rn.f32 	%f76, %f75, %f69, 0f3C93BB73;
	fma.rn.f32 	%f77, %f76, %f69, 0f3DF6384F;
	mul.rn.f32 	%f78, %f77, %f69;
	fma.rn.f32 	%f79, %f68, 0f3FB8AA3B, %f63;
	sub.f32 	%f80, %f63, %f79;
	fma.rn.f32 	%f81, %f68, 0f3FB8AA3B, %f80;
	fma.rn.f32 	%f82, %f74, 0f3FB8AA3B, %f81;
	fma.rn.f32 	%f83, %f68, 0f32A55E34, %f82;
	mul.f32 	%f84, %f78, 0f40400000;
	fma.rn.f32 	%f85, %f84, %f74, %f83;
	fma.rn.f32 	%f86, %f78, %f68, %f85;
	add.rn.f32 	%f87, %f79, %f86;
	neg.f32 	%f88, %f79;
	add.rn.f32 	%f89, %f87, %f88;
	neg.f32 	%f90, %f89;
	add.rn.f32 	%f91, %f86, %f90;
	mul.rn.f32 	%f92, %f87, %f2;
	neg.f32 	%f93, %f92;
	fma.rn.f32 	%f94, %f87, %f2, %f93;
	fma.rn.f32 	%f95, %f91, %f2, %f94;
	cvt.rni.f32.f32 	%f96, %f92;
	sub.f32 	%f97, %f92, %f96;
	add.f32 	%f98, %f97, %f95;
	fma.rn.f32 	%f99, %f98, 0f391FCB8E, 0f3AAF85ED;
	fma.rn.f32 	%f100, %f99, %f98, 0f3C1D9856;
	fma.rn.f32 	%f101, %f100, %f98, 0f3D6357BB;
	fma.rn.f32 	%f102, %f101, %f98, 0f3E75FDEC;
	fma.rn.f32 	%f103, %f102, %f98, 0f3F317218;
	fma.rn.f32 	%f104, %f103, %f98, 0f3F800000;
	cvt.rzi.s32.f32 	%r67, %f96;
	setp.gt.f32 	%p3, %f96, 0f00000000;
	selp.b32 	%r68, 0, -2097152000, %p3;
	add.s32 	%r69, %r68, 2130706432;
	mov.b32 	%f105, %r69;
	mul.f32 	%f106, %f104, %f105;
	shl.b32 	%r70, %r67, 23;
	sub.s32 	%r71, %r70, %r68;
	mov.b32 	%f107, %r71;
	mul.f32 	%f108, %f106, %f107;
	abs.f32 	%f109, %f92;
	setp.gt.f32 	%p4, %f109, 0f43180000;
	setp.lt.f32 	%p5, %f92, 0f00000000;
	selp.f32 	%f110, 0f00000000, 0f7F800000, %p5;
	selp.f32 	%f5, %f110, %f108, %p4;
	setp.eq.f32 	%p6, %f51, 0f3F800000;
	setp.eq.f32 	%p7, %f2, 0f00000000;
	or.pred  	%p8, %p6, %p7;
	@%p8 bra 	$L__BB0_9;
	setp.num.f32 	%p9, %f4, %f4;
	abs.f32 	%f111, %f2;
	setp.num.f32 	%p10, %f111, %f111;
	and.pred  	%p11, %p9, %p10;
	@%p11 bra 	$L__BB0_4;
	add.rn.f32 	%f289, %f51, %f2;
	bra.uni 	$L__BB0_9;
$L__BB0_4:
	setp.neu.f32 	%p12, %f51, 0f00000000;
	setp.neu.f32 	%p13, %f4, 0f7F800000;
	and.pred  	%p14, %p12, %p13;
	@%p14 bra 	$L__BB0_6;
	setp.neu.f32 	%p21, %f3, 0f3F800000;
	add.f32 	%f116, %f51, %f51;
	mov.b32 	%r72, %f116;
	setp.lt.f32 	%p22, %f2, 0f00000000;
	xor.b32  	%r73, %r72, 2139095040;
	selp.b32 	%r74, %r73, %r72, %p22;
	and.b32  	%r75, %r74, 2147483647;
	selp.b32 	%r76, %r75, %r74, %p21;
	mov.b32 	%f289, %r76;
	bra.uni 	$L__BB0_9;
$L__BB0_6:
	setp.eq.f32 	%p15, %f51, 0fBF800000;
	setp.eq.f32 	%p16, %f111, 0f7F800000;
	and.pred  	%p17, %p15, %p16;
	@%p17 bra 	$L__BB0_9;
	setp.geu.f32 	%p18, %f51, 0f00000000;
	mov.f32 	%f289, %f5;
	@%p18 bra 	$L__BB0_9;
	setp.neu.f32 	%p19, %f3, 0f3F800000;
	neg.f32 	%f113, %f5;
	selp.f32 	%f114, %f5, %f113, %p19;
	cvt.rmi.f32.f32 	%f115, %f2;
	setp.neu.f32 	%p20, %f2, %f115;
	selp.f32 	%f289, 0f7FFFFFFF, %f114, %p20;
$L__BB0_9:
	mul.f32 	%f11, %f50, %f289;
	shr.u32 	%r77, %r2, 31;
	add.s32 	%r78, %r2, %r77;
	and.b32  	%r79, %r78, -2;
	cvt.rn.f32.s32 	%f118, %r79;
	div.rn.f32 	%f119, %f118, %f1;
	mul.f32 	%f120, %f119, 0f3F000000;
	cvt.rzi.f32.f32 	%f121, %f120;
	add.f32 	%f122, %f121, %f121;
	sub.f32 	%f123, %f119, %f122;
	abs.f32 	%f13, %f123;
	abs.f32 	%f14, %f11;
	setp.lt.f32 	%p23, %f14, 0f00800000;
	mul.f32 	%f124, %f14, 0f4B800000;
	selp.f32 	%f125, %f124, %f14, %p23;
	selp.f32 	%f126, 0fC1C00000, 0f00000000, %p23;
	mov.b32 	%r80, %f125;
	add.s32 	%r81, %r80, -1060439283;
	and.b32  	%r82, %r81, -8388608;
	sub.s32 	%r83, %r80, %r82;
	mov.b32 	%f127, %r83;
	cvt.rn.f32.s32 	%f128, %r82;
	fma.rn.f32 	%f129, %f128, 0f34000000, %f126;
	add.f32 	%f130, %f127, 0fBF800000;
	add.f32 	%f131, %f127, 0f3F800000;
	rcp.approx.ftz.f32 	%f132, %f131;
	add.f32 	%f133, %f130, %f130;
	mul.f32 	%f134, %f133, %f132;
	mul.f32 	%f135, %f134, %f134;
	sub.f32 	%f136, %f130, %f134;
	add.f32 	%f137, %f136, %f136;
	neg.f32 	%f138, %f134;
	fma.rn.f32 	%f139, %f138, %f130, %f137;
	mul.rn.f32 	%f140, %f132, %f139;
	fma.rn.f32 	%f141, %f135, 0f3A2C32E4, 0f3B52E7DB;
	fma.rn.f32 	%f142, %f141, %f135, 0f3C93BB73;
	fma.rn.f32 	%f143, %f142, %f135, 0f3DF6384F;
	mul.rn.f32 	%f144, %f143, %f135;
	fma.rn.f32 	%f145, %f134, 0f3FB8AA3B, %f129;
	sub.f32 	%f146, %f129, %f145;
	fma.rn.f32 	%f147, %f134, 0f3FB8AA3B, %f146;
	fma.rn.f32 	%f148, %f140, 0f3FB8AA3B, %f147;
	fma.rn.f32 	%f149, %f134, 0f32A55E34, %f148;
	mul.f32 	%f150, %f144, 0f40400000;
	fma.rn.f32 	%f151, %f150, %f140, %f149;
	fma.rn.f32 	%f152, %f144, %f134, %f151;
	add.rn.f32 	%f15, %f145, %f152;
	neg.f32 	%f153, %f145;
	add.rn.f32 	%f154, %f15, %f153;
	neg.f32 	%f155, %f154;
	add.rn.f32 	%f16, %f152, %f155;
	mul.rn.f32 	%f156, %f15, %f119;
	neg.f32 	%f157, %f156;
	fma.rn.f32 	%f158, %f15, %f119, %f157;
	fma.rn.f32 	%f159, %f16, %f119, %f158;
	cvt.rni.f32.f32 	%f160, %f156;
	sub.f32 	%f161, %f156, %f160;
	add.f32 	%f162, %f161, %f159;
	fma.rn.f32 	%f163, %f162, 0f391FCB8E, 0f3AAF85ED;
	fma.rn.f32 	%f164, %f163, %f162, 0f3C1D9856;
	fma.rn.f32 	%f165, %f164, %f162, 0f3D6357BB;
	fma.rn.f32 	%f166, %f165, %f162, 0f3E75FDEC;
	fma.rn.f32 	%f167, %f166, %f162, 0f3F317218;
	fma.rn.f32 	%f168, %f167, %f162, 0f3F800000;
	cvt.rzi.s32.f32 	%r84, %f160;
	setp.gt.f32 	%p24, %f160, 0f00000000;
	selp.b32 	%r85, 0, -2097152000, %p24;
	add.s32 	%r86, %r85, 2130706432;
	mov.b32 	%f169, %r86;
	mul.f32 	%f170, %f168, %f169;
	shl.b32 	%r87, %r84, 23;
	sub.s32 	%r88, %r87, %r85;
	mov.b32 	%f171, %r88;
	mul.f32 	%f172, %f170, %f171;
	abs.f32 	%f173, %f156;
	setp.gt.f32 	%p25, %f173, 0f43180000;
	setp.lt.f32 	%p26, %f156, 0f00000000;
	selp.f32 	%f174, 0f00000000, 0f7F800000, %p26;
	selp.f32 	%f17, %f174, %f172, %p25;
	setp.eq.f32 	%p27, %f11, 0f3F800000;
	setp.eq.f32 	%p28, %f119, 0f00000000;
	or.pred  	%p29, %p27, %p28;
	mov.f32 	%f290, 0f3F800000;
	@%p29 bra 	$L__BB0_17;
	setp.num.f32 	%p30, %f14, %f14;
	abs.f32 	%f175, %f119;
	setp.num.f32 	%p31, %f175, %f175;
	and.pred  	%p32, %p30, %p31;
	@%p32 bra 	$L__BB0_12;
	add.rn.f32 	%f290, %f11, %f119;
	bra.uni 	$L__BB0_17;
$L__BB0_12:
	setp.neu.f32 	%p33, %f11, 0f00000000;
	setp.neu.f32 	%p34, %f14, 0f7F800000;
	and.pred  	%p35, %p33, %p34;
	@%p35 bra 	$L__BB0_14;
	setp.neu.f32 	%p42, %f13, 0f3F800000;
	add.f32 	%f180, %f11, %f11;
	mov.b32 	%r89, %f180;
	setp.lt.f32 	%p43, %f119, 0f00000000;
	xor.b32  	%r90, %r89, 2139095040;
	selp.b32 	%r91, %r90, %r89, %p43;
	and.b32  	%r92, %r91, 2147483647;
	selp.b32 	%r93, %r92, %r91, %p42;
	mov.b32 	%f290, %r93;
	bra.uni 	$L__BB0_17;
$L__BB0_14:
	setp.eq.f32 	%p36, %f11, 0fBF800000;
	setp.eq.f32 	%p37, %f175, 0f7F800000;
	and.pred  	%p38, %p36, %p37;
	@%p38 bra 	$L__BB0_17;
	setp.geu.f32 	%p39, %f11, 0f00000000;
	mov.f32 	%f290, %f17;
	@%p39 bra 	$L__BB0_17;
	setp.neu.f32 	%p40, %f13, 0f3F800000;
	neg.f32 	%f177, %f17;
	selp.f32 	%f178, %f17, %f177, %p40;
	cvt.rmi.f32.f32 	%f179, %f119;
	setp.neu.f32 	%p41, %f119, %f179;
	selp.f32 	%f290, 0f7FFFFFFF, %f178, %p41;
$L__BB0_17:
	rcp.rn.f32 	%f181, %f290;
	div.s32 	%r94, %r1, %r57;
	cvt.rn.f32.s32 	%f23, %r94;
	mul.f32 	%f24, %f181, %f23;
	and.b32  	%r95, %r2, 1;
	setp.eq.b32 	%p44, %r95, 1;
	mov.f32 	%f293, 0f3F800000;
	@%p44 bra 	$L__BB0_35;
	mul.f32 	%f251, %f24, 0f3F22F983;
	cvt.rni.s32.f32 	%r200, %f251;
	cvt.rn.f32.s32 	%f252, %r200;
	fma.rn.f32 	%f253, %f252, 0fBFC90FDA, %f24;
	fma.rn.f32 	%f254, %f252, 0fB3A22168, %f253;
	fma.rn.f32 	%f292, %f252, 0fA7C234C5, %f254;
	abs.f32 	%f26, %f24;
	setp.ltu.f32 	%p81, %f26, 0f47CE4780;
	mov.u32 	%r196, %r200;
	mov.f32 	%f291, %f292;
	@%p81 bra 	$L__BB0_26;
	setp.neu.f32 	%p82, %f26, 0f7F800000;
	@%p82 bra 	$L__BB0_21;
	mov.f32 	%f257, 0f00000000;
	mul.rn.f32 	%f291, %f24, %f257;
	mov.b32 	%r196, 0;
	bra.uni 	$L__BB0_26;
$L__BB0_21:
	mov.b32 	%r4, %f24;
	shl.b32 	%r151, %r4, 8;
	or.b32  	%r5, %r151, -2147483648;
	mov.b64 	%rd77, 0;
	mov.b32 	%r193, 0;
	mov.u64 	%rd75, __cudart_i2opi_f;
	mov.u64 	%rd76, %rd3;
$L__BB0_22:
	.pragma "nounroll";
	ld.global.nc.u32 	%r152, [%rd75];
	mad.wide.u32 	%rd57, %r152, %r5, %rd77;
	shr.u64 	%rd77, %rd57, 32;
	st.local.u32 	[%rd76], %rd57;
	add.s32 	%r193, %r193, 1;
	add.s64 	%rd76, %rd76, 4;
	add.s64 	%rd75, %rd75, 4;
	setp.ne.s32 	%p83, %r193, 6;
	@%p83 bra 	$L__BB0_22;
	shr.u32 	%r153, %r4, 23;
	st.local.u32 	[%rd3+24], %rd77;
	and.b32  	%r8, %r153, 31;
	and.b32  	%r154, %r153, 224;
	add.s32 	%r155, %r154, -128;
	shr.u32 	%r156, %r155, 5;
	mul.wide.u32 	%rd58, %r156, 4;
	sub.s64 	%rd10, %rd3, %rd58;
	ld.local.u32 	%r194, [%rd10+24];
	ld.local.u32 	%r195, [%rd10+20];
	setp.eq.s32 	%p84, %r8, 0;
	@%p84 bra 	$L__BB0_25;
	shf.l.wrap.b32 	%r194, %r195, %r194, %r8;
	ld.local.u32 	%r157, [%rd10+16];
	shf.l.wrap.b32 	%r195, %r157, %r195, %r8;
$L__BB0_25:
	shr.u32 	%r158, %r194, 30;
	shf.l.wrap.b32 	%r159, %r195, %r194, 2;
	shl.b32 	%r160, %r195, 2;
	shr.u32 	%r161, %r159, 31;
	add.s32 	%r162, %r161, %r158;
	neg.s32 	%r163, %r162;
	setp.lt.s32 	%p85, %r4, 0;
	selp.b32 	%r196, %r163, %r162, %p85;
	xor.b32  	%r164, %r159, %r4;
	shr.s32 	%r165, %r159, 31;
	xor.b32  	%r166, %r165, %r159;
	xor.b32  	%r167, %r165, %r160;
	cvt.u64.u32 	%rd59, %r166;
	shl.b64 	%rd60, %rd59, 32;
	cvt.u64.u32 	%rd61, %r167;
	or.b64  	%rd62, %rd60, %rd61;
	cvt.rn.f64.s64 	%fd5, %rd62;
	mul.f64 	%fd6, %fd5, 0d3BF921FB54442D19;
	cvt.rn.f32.f64 	%f255, %fd6;
	neg.f32 	%f256, %f255;
	setp.lt.s32 	%p86, %r164, 0;
	selp.f32 	%f291, %f256, %f255, %p86;
$L__BB0_26:
	setp.ltu.f32 	%p87, %f26, 0f47CE4780;
	add.s32 	%r169, %r196, 1;
	mul.rn.f32 	%f258, %f291, %f291;
	and.b32  	%r170, %r196, 1;
	setp.eq.b32 	%p88, %r170, 1;
	selp.f32 	%f259, %f291, 0f3F800000, %p88;
	fma.rn.f32 	%f260, %f258, %f259, 0f00000000;
	fma.rn.f32 	%f261, %f258, 0f37CBAC00, 0fBAB607ED;
	selp.f32 	%f262, 0fB94D4153, %f261, %p88;
	selp.f32 	%f263, 0f3C0885E4, 0f3D2AAABB, %p88;
	fma.rn.f32 	%f264, %f262, %f258, %f263;
	selp.f32 	%f265, 0fBE2AAAA8, 0fBEFFFFFF, %p88;
	fma.rn.f32 	%f266, %f264, %f258, %f265;
	fma.rn.f32 	%f267, %f266, %f260, %f259;
	and.b32  	%r171, %r169, 2;
	setp.eq.s32 	%p89, %r171, 0;
	mov.f32 	%f268, 0f00000000;
	sub.f32 	%f269, %f268, %f267;
	selp.f32 	%f270, %f267, %f269, %p89;
	mul.wide.s32 	%rd63, %r1, 4;
	add.s64 	%rd64, %rd2, %rd63;
	st.global.f32 	[%rd64], %f270;
	@%p87 bra 	$L__BB0_34;
	setp.neu.f32 	%p90, %f26, 0f7F800000;
	@%p90 bra 	$L__BB0_29;
	mov.f32 	%f273, 0f00000000;
	mul.rn.f32 	%f292, %f24, %f273;
	mov.b32 	%r200, 0;
	bra.uni 	$L__BB0_34;
$L__BB0_29:
	mov.b32 	%r17, %f24;
	shl.b32 	%r173, %r17, 8;
	or.b32  	%r18, %r173, -2147483648;
	mov.b64 	%rd80, 0;
	mov.b32 	%r197, 0;
	mov.u64 	%rd78, __cudart_i2opi_f;
	mov.u64 	%rd79, %rd3;
$L__BB0_30:
	.pragma "nounroll";
	ld.global.nc.u32 	%r174, [%rd78];
	mad.wide.u32 	%rd67, %r174, %r18, %rd80;
	shr.u64 	%rd80, %rd67, 32;
	st.local.u32 	[%rd79], %rd67;
	add.s32 	%r197, %r197, 1;
	add.s64 	%rd79, %rd79, 4;
	add.s64 	%rd78, %rd78, 4;
	setp.ne.s32 	%p91, %r197, 6;
	@%p91 bra 	$L__BB0_30;
	shr.u32 	%r175, %r17, 23;
	st.local.u32 	[%rd3+24], %rd80;
	and.b32  	%r21, %r175, 31;
	and.b32  	%r176, %r175, 224;
	add.s32 	%r177, %r176, -128;
	shr.u32 	%r178, %r177, 5;
	mul.wide.u32 	%rd68, %r178, 4;
	sub.s64 	%rd17, %rd3, %rd68;
	ld.local.u32 	%r198, [%rd17+24];
	ld.local.u32 	%r199, [%rd17+20];
	setp.eq.s32 	%p92, %r21, 0;
	@%p92 bra 	$L__BB0_33;
	shf.l.wrap.b32 	%r198, %r199, %r198, %r21;
	ld.local.u32 	%r179, [%rd17+16];
	shf.l.wrap.b32 	%r199, %r179, %r199, %r21;
$L__BB0_33:
	shr.u32 	%r180, %r198, 30;
	shf.l.wrap.b32 	%r181, %r199, %r198, 2;
	shl.b32 	%r182, %r199, 2;
	shr.u32 	%r183, %r181, 31;
	add.s32 	%r184, %r183, %r180;
	neg.s32 	%r185, %r184;
	setp.lt.s32 	%p93, %r17, 0;
	selp.b32 	%r200, %r185, %r184, %p93;
	xor.b32  	%r186, %r181, %r17;
	shr.s32 	%r187, %r181, 31;
	xor.b32  	%r188, %r187, %r181;
	xor.b32  	%r189, %r187, %r182;
	cvt.u64.u32 	%rd69, %r188;
	shl.b64 	%rd70, %rd69, 32;
	cvt.u64.u32 	%rd71, %r189;
	or.b64  	%rd72, %rd70, %rd71;
	cvt.rn.f64.s64 	%fd7, %rd72;
	mul.f64 	%fd8, %fd7, 0d3BF921FB54442D19;
	cvt.rn.f32.f64 	%f271, %fd8;
	neg.f32 	%f272, %f271;
	setp.lt.s32 	%p94, %r186, 0;
	selp.f32 	%f292, %f272, %f271, %p94;
$L__BB0_34:
	mul.rn.f32 	%f274, %f292, %f292;
	and.b32  	%r191, %r200, 1;
	setp.eq.b32 	%p95, %r191, 1;
	selp.f32 	%f275, 0f3F800000, %f292, %p95;
	fma.rn.f32 	%f276, %f274, %f275, 0f00000000;
	fma.rn.f32 	%f277, %f274, 0f37CBAC00, 0fBAB607ED;
	selp.f32 	%f278, %f277, 0fB94D4153, %p95;
	selp.f32 	%f279, 0f3D2AAABB, 0f3C0885E4, %p95;
	fma.rn.f32 	%f280, %f278, %f274, %f279;
	selp.f32 	%f281, 0fBEFFFFFF, 0fBE2AAAA8, %p95;
	fma.rn.f32 	%f282, %f280, %f274, %f281;
	fma.rn.f32 	%f283, %f282, %f276, %f275;
	and.b32  	%r192, %r200, 2;
	setp.eq.s32 	%p96, %r192, 0;
	mov.f32 	%f284, 0f00000000;
	sub.f32 	%f285, %f284, %f283;
	selp.f32 	%f286, %f283, %f285, %p96;
	add.s64 	%rd74, %rd1, %rd63;
	st.global.f32 	[%rd74], %f286;
	bra.uni 	$L__BB0_60;
$L__BB0_35:
	setp.eq.f32 	%p45, %f11, 0f3F800000;
	add.s32 	%r96, %r2, -1;
	cvt.rn.f32.s32 	%f183, %r96;
	div.rn.f32 	%f184, %f183, %f1;
	mul.f32 	%f185, %f184, 0f3F000000;
	cvt.rzi.f32.f32 	%f186, %f185;
	add.f32 	%f187, %f186, %f186;
	sub.f32 	%f188, %f184, %f187;
	abs.f32 	%f34, %f188;
	mul.rn.f32 	%f189, %f15, %f184;
	neg.f32 	%f190, %f189;
	fma.rn.f32 	%f191, %f15, %f184, %f190;
	fma.rn.f32 	%f192, %f16, %f184, %f191;
	cvt.rni.f32.f32 	%f193, %f189;
	sub.f32 	%f194, %f189, %f193;
	add.f32 	%f195, %f194, %f192;
	fma.rn.f32 	%f196, %f195, 0f391FCB8E, 0f3AAF85ED;
	fma.rn.f32 	%f197, %f196, %f195, 0f3C1D9856;
	fma.rn.f32 	%f198, %f197, %f195, 0f3D6357BB;
	fma.rn.f32 	%f199, %f198, %f195, 0f3E75FDEC;
	fma.rn.f32 	%f200, %f199, %f195, 0f3F317218;
	fma.rn.f32 	%f201, %f200, %f195, 0f3F800000;
	cvt.rzi.s32.f32 	%r97, %f193;
	setp.gt.f32 	%p46, %f193, 0f00000000;
	selp.b32 	%r98, 0, -2097152000, %p46;
	add.s32 	%r99, %r98, 2130706432;
	mov.b32 	%f202, %r99;
	mul.f32 	%f203, %f201, %f202;
	shl.b32 	%r100, %r97, 23;
	sub.s32 	%r101, %r100, %r98;
	mov.b32 	%f204, %r101;
	mul.f32 	%f205, %f203, %f204;
	abs.f32 	%f206, %f189;
	setp.gt.f32 	%p47, %f206, 0f43180000;
	setp.lt.f32 	%p48, %f189, 0f00000000;
	selp.f32 	%f207, 0f00000000, 0f7F800000, %p48;
	selp.f32 	%f35, %f207, %f205, %p47;
	setp.eq.f32 	%p49, %f184, 0f00000000;
	or.pred  	%p50, %p45, %p49;
	@%p50 bra 	$L__BB0_43;
	setp.num.f32 	%p51, %f14, %f14;
	abs.f32 	%f208, %f184;
	setp.num.f32 	%p52, %f208, %f208;
	and.pred  	%p53, %p51, %p52;
	@%p53 bra 	$L__BB0_38;
	add.rn.f32 	%f293, %f11, %f184;
	bra.uni 	$L__BB0_43;
$L__BB0_38:
	setp.neu.f32 	%p54, %f11, 0f00000000;
	setp.neu.f32 	%p55, %f14, 0f7F800000;
	and.pred  	%p56, %p54, %p55;
	@%p56 bra 	$L__BB0_40;
	setp.neu.f32 	%p63, %f34, 0f3F800000;
	add.f32 	%f213, %f11, %f11;
	mov.b32 	%r102, %f213;
	setp.lt.f32 	%p64, %f184, 0f00000000;
	xor.b32  	%r103, %r102, 2139095040;
	selp.b32 	%r104, %r103, %r102, %p64;
	and.b32  	%r105, %r104, 2147483647;
	selp.b32 	%r106, %r105, %r104, %p63;
	mov.b32 	%f293, %r106;
	bra.uni 	$L__BB0_43;
$L__BB0_40:
	setp.eq.f32 	%p57, %f11, 0fBF800000;
	setp.eq.f32 	%p58, %f208, 0f7F800000;
	and.pred  	%p59, %p57, %p58;
	@%p59 bra 	$L__BB0_43;
	setp.geu.f32 	%p60, %f11, 0f00000000;
	mov.f32 	%f293, %f35;
	@%p60 bra 	$L__BB0_43;
	setp.neu.f32 	%p61, %f34, 0f3F800000;
	neg.f32 	%f210, %f35;
	selp.f32 	%f211, %f35, %f210, %p61;
	cvt.rmi.f32.f32 	%f212, %f184;
	setp.neu.f32 	%p62, %f184, %f212;
	selp.f32 	%f293, 0f7FFFFFFF, %f211, %p62;
$L__BB0_43:
	rcp.rn.f32 	%f214, %f293;
	mul.f32 	%f41, %f214, %f23;
	mul.f32 	%f215, %f41, 0f3F22F983;
	cvt.rni.s32.f32 	%r208, %f215;
	cvt.rn.f32.s32 	%f216, %r208;
	fma.rn.f32 	%f217, %f216, 0fBFC90FDA, %f41;
	fma.rn.f32 	%f218, %f216, 0fB3A22168, %f217;
	fma.rn.f32 	%f295, %f216, 0fA7C234C5, %f218;
	abs.f32 	%f43, %f41;
	setp.ltu.f32 	%p65, %f43, 0f47CE4780;
	mov.u32 	%r204, %r208;
	mov.f32 	%f294, %f295;
	@%p65 bra 	$L__BB0_51;
	setp.neu.f32 	%p66, %f43, 0f7F800000;
	@%p66 bra 	$L__BB0_46;
	mov.f32 	%f221, 0f00000000;
	mul.rn.f32 	%f294, %f41, %f221;
	mov.b32 	%r204, 0;
	bra.uni 	$L__BB0_51;
$L__BB0_46:
	mov.b32 	%r31, %f41;
	shl.b32 	%r108, %r31, 8;
	or.b32  	%r32, %r108, -2147483648;
	mov.b64 	%rd83, 0;
	mov.b32 	%r201, 0;
	mov.u64 	%rd81, __cudart_i2opi_f;
	mov.u64 	%rd82, %rd3;
$L__BB0_47:
	.pragma "nounroll";
	ld.global.nc.u32 	%r109, [%rd81];
	mad.wide.u32 	%rd37, %r109, %r32, %rd83;
	shr.u64 	%rd83, %rd37, 32;
	st.local.u32 	[%rd82], %rd37;
	add.s32 	%r201, %r201, 1;
	add.s64 	%rd82, %rd82, 4;
	add.s64 	%rd81, %rd81, 4;
	setp.ne.s32 	%p67, %r201, 6;
	@%p67 bra 	$L__BB0_47;
	shr.u32 	%r110, %r31, 23;
	st.local.u32 	[%rd3+24], %rd83;
	and.b32  	%r35, %r110, 31;
	and.b32  	%r111, %r110, 224;
	add.s32 	%r112, %r111, -128;
	shr.u32 	%r113, %r112, 5;
	mul.wide.u32 	%rd38, %r113, 4;
	sub.s64 	%rd24, %rd3, %rd38;
	ld.local.u32 	%r202, [%rd24+24];
	ld.local.u32 	%r203, [%rd24+20];
	setp.eq.s32 	%p68, %r35, 0;
	@%p68 bra 	$L__BB0_50;
	shf.l.wrap.b32 	%r202, %r203, %r202, %r35;
	ld.local.u32 	%r114, [%rd24+16];
	shf.l.wrap.b32 	%r203, %r114, %r203, %r35;
$L__BB0_50:
	shr.u32 	%r115, %r202, 30;
	shf.l.wrap.b32 	%r116, %r203, %r202, 2;
	shl.b32 	%r117, %r203, 2;
	shr.u32 	%r118, %r116, 31;
	add.s32 	%r119, %r118, %r115;
	neg.s32 	%r120, %r119;
	setp.lt.s32 	%p69, %r31, 0;
	selp.b32 	%r204, %r120, %r119, %p69;
	xor.b32  	%r121, %r116, %r31;
	shr.s32 	%r122, %r116, 31;
	xor.b32  	%r123, %r122, %r116;
	xor.b32  	%r124, %r122, %r117;
	cvt.u64.u32 	%rd39, %r123;
	shl.b64 	%rd40, %rd39, 32;
	cvt.u64.u32 	%rd41, %r124;
	or.b64  	%rd42, %rd40, %rd41;
	cvt.rn.f64.s64 	%fd1, %rd42;
	mul.f64 	%fd2, %fd1, 0d3BF921FB54442D19;
	cvt.rn.f32.f64 	%f219, %fd2;
	neg.f32 	%f220, %f219;
	setp.lt.s32 	%p70, %r121, 0;
	selp.f32 	%f294, %f220, %f219, %p70;
$L__BB0_51:
	setp.ltu.f32 	%p71, %f43, 0f47CE4780;
	add.s32 	%r126, %r204, 1;
	mul.rn.f32 	%f222, %f294, %f294;
	and.b32  	%r127, %r204, 1;
	setp.eq.b32 	%p72, %r127, 1;
	selp.f32 	%f223, %f294, 0f3F800000, %p72;
	fma.rn.f32 	%f224, %f222, %f223, 0f00000000;
	fma.rn.f32 	%f225, %f222, 0f37CBAC00, 0fBAB607ED;
	selp.f32 	%f226, 0fB94D4153, %f225, %p72;
	selp.f32 	%f227, 0f3C0885E4, 0f3D2AAABB, %p72;
	fma.rn.f32 	%f228, %f226, %f222, %f227;
	selp.f32 	%f229, 0fBE2AAAA8, 0fBEFFFFFF, %p72;
	fma.rn.f32 	%f230, %f228, %f222, %f229;
	fma.rn.f32 	%f231, %f230, %f224, %f223;
	and.b32  	%r128, %r126, 2;
	setp.eq.s32 	%p73, %r128, 0;
	mov.f32 	%f232, 0f00000000;
	sub.f32 	%f233, %f232, %f231;
	selp.f32 	%f234, %f231, %f233, %p73;
	mul.wide.s32 	%rd43, %r1, 4;
	add.s64 	%rd44, %rd2, %rd43;
	st.global.f32 	[%rd44], %f234;
	@%p71 bra 	$L__BB0_59;
	setp.neu.f32 	%p74, %f43, 0f7F800000;
	@%p74 bra 	$L__BB0_54;
	mov.f32 	%f237, 0f00000000;
	mul.rn.f32 	%f295, %f41, %f237;
	mov.b32 	%r208, 0;
	bra.uni 	$L__BB0_59;
$L__BB0_54:
	mov.b32 	%r44, %f41;
	shl.b32 	%r130, %r44, 8;
	or.b32  	%r45, %r130, -2147483648;
	mov.b64 	%rd86, 0;
	mov.b32 	%r205, 0;
	mov.u64 	%rd84, __cudart_i2opi_f;
	mov.u64 	%rd85, %rd3;
$L__BB0_55:
	.pragma "nounroll";
	ld.global.nc.u32 	%r131, [%rd84];
	mad.wide.u32 	%rd47, %r131, %r45, %rd86;
	shr.u64 	%rd86, %rd47, 32;
	st.local.u32 	[%rd85], %rd47;
	add.s32 	%r205, %r205, 1;
	add.s64 	%rd85, %rd85, 4;
	add.s64 	%rd84, %rd84, 4;
	setp.ne.s32 	%p75, %r205, 6;
	@%p75 bra 	$L__BB0_55;
	shr.u32 	%r132, %r44, 23;
	st.local.u32 	[%rd3+24], %rd86;
	and.b32  	%r48, %r132, 31;
	and.b32  	%r133, %r132, 224;
	add.s32 	%r134, %r133, -128;
	shr.u32 	%r135, %r134, 5;
	mul.wide.u32 	%rd48, %r135, 4;
	sub.s64 	%rd31, %rd3, %rd48;
	ld.local.u32 	%r206, [%rd31+24];
	ld.local.u32 	%r207, [%rd31+20];
	setp.eq.s32 	%p76, %r48, 0;
	@%p76 bra 	$L__BB0_58;
	shf.l.wrap.b32 	%r206, %r207, %r206, %r48;
	ld.local.u32 	%r136, [%rd31+16];
	shf.l.wrap.b32 	%r207, %r136, %r207, %r48;
$L__BB0_58:
	shr.u32 	%r137, %r206, 30;
	shf.l.wrap.b32 	%r138, %r207, %r206, 2;
	shl.b32 	%r139, %r207, 2;
	shr.u32 	%r140, %r138, 31;
	add.s32 	%r141, %r140, %r137;
	neg.s32 	%r142, %r141;
	setp.lt.s32 	%p77, %r44, 0;
	selp.b32 	%r208, %r142, %r141, %p77;
	xor.b32  	%r143, %r138, %r44;
	shr.s32 	%r144, %r138, 31;
	xor.b32  	%r145, %r144, %r138;
	xor.b32  	%r146, %r144, %r139;
	cvt.u64.u32 	%rd49, %r145;
	shl.b64 	%rd50, %rd49, 32;
	cvt.u64.u32 	%rd51, %r146;
	or.b64  	%rd52, %rd50, %rd51;
	cvt.rn.f64.s64 	%fd3, %rd52;
	mul.f64 	%fd4, %fd3, 0d3BF921FB54442D19;
	cvt.rn.f32.f64 	%f235, %fd4;
	neg.f32 	%f236, %f235;
	setp.lt.s32 	%p78, %r143, 0;
	selp.f32 	%f295, %f236, %f235, %p78;
$L__BB0_59:
	mul.rn.f32 	%f238, %f295, %f295;
	and.b32  	%r148, %r208, 1;
	setp.eq.b32 	%p79, %r148, 1;
	selp.f32 	%f239, 0f3F800000, %f295, %p79;
	fma.rn.f32 	%f240, %f238, %f239, 0f00000000;
	fma.rn.f32 	%f241, %f238, 0f37CBAC00, 0fBAB607ED;
	selp.f32 	%f242, %f241, 0fB94D4153, %p79;
	selp.f32 	%f243, 0f3D2AAABB, 0f3C0885E4, %p79;
	fma.rn.f32 	%f244, %f242, %f238, %f243;
	selp.f32 	%f245, 0fBEFFFFFF, 0fBE2AAAA8, %p79;
	fma.rn.f32 	%f246, %f244, %f238, %f245;
	fma.rn.f32 	%f247, %f246, %f240, %f239;
	and.b32  	%r149, %r208, 2;
	setp.eq.s32 	%p80, %r149, 0;
	mov.f32 	%f248, 0f00000000;
	sub.f32 	%f249, %f248, %f247;
	selp.f32 	%f250, %f247, %f249, %p80;
	add.s64 	%rd54, %rd1, %rd43;
	st.global.f32 	[%rd54], %f250;
$L__BB0_60:
	ret;

}
	// .globl	_ZN8pygpukit3ops2nn25rope_init_yarn_f32_kernelEPfS2_iiffifff
.visible .entry _ZN8pygpukit3ops2nn25rope_init_yarn_f32_kernelEPfS2_iiffifff(
	.param .u64 .ptr .align 1 _ZN8pygpukit3ops2nn25rope_init_yarn_f32_kernelEPfS2_iiffifff_param_0,
	.param .u64 .ptr .align 1 _ZN8pygpukit3ops2nn25rope_init_yarn_f32_kernelEPfS2_iiffifff_param_1,
	.param .u32 _ZN8pygpukit3ops2nn25rope_init_yarn_f32_kernelEPfS2_iiffifff_param_2,
	.param .u32 _ZN8pygpukit3ops2nn25rope_init_yarn_f32_kernelEPfS2_iiffifff_param_3,
	.param .f32 _ZN8pygpukit3ops2nn25rope_init_yarn_f32_kernelEPfS2_iiffifff_param_4,
	.param .f32 _ZN8pygpukit3ops2nn25rope_init_yarn_f32_kernelEPfS2_iiffifff_param_5,
	.param .u32 _ZN8pygpukit3ops2nn25rope_init_yarn_f32_kernelEPfS2_iiffifff_param_6,
	.param .f32 _ZN8pygpukit3ops2nn25rope_init_yarn_f32_kernelEPfS2_iiffifff_param_7,
	.param .f32 _ZN8pygpukit3ops2nn25rope_init_yarn_f32_kernelEPfS2_iiffifff_param_8,
	.param .f32 _ZN8pygpukit3ops2nn25rope_init_yarn_f32_kernelEPfS2_iiffifff_param_9
)
{
	.local .align 4 .b8 	__local_depot1[28];
	.reg .b64 	%SP;
	.reg .b64 	%SPL;
	.reg .pred 	%p<62>;
	.reg .b32 	%r<189>;
	.reg .b32 	%f<224>;
	.reg .b64 	%rd<87>;
	.reg .b64 	%fd<9>;

	mov.u64 	%SPL, __local_depot1;
	ld.param.u64 	%rd32, [_ZN8pygpukit3ops2nn25rope_init_yarn_f32_kernelEPfS2_iiffifff_param_0];
	ld.param.u64 	%rd33, [_ZN8pygpukit3ops2nn25rope_init_yarn_f32_kernelEPfS2_iiffifff_param_1];
	ld.param.u32 	%r59, [_ZN8pygpukit3ops2nn25rope_init_yarn_f32_kernelEPfS2_iiffifff_param_2];
	ld.param.u32 	%r57, [_ZN8pygpukit3ops2nn25rope_init_yarn_f32_kernelEPfS2_iiffifff_param_3];
	ld.param.f32 	%f35, [_ZN8pygpukit3ops2nn25rope_init_yarn_f32_kernelEPfS2_iiffifff_param_4];
	ld.param.f32 	%f36, [_ZN8pygpukit3ops2nn25rope_init_yarn_f32_kernelEPfS2_iiffifff_param_5];
	ld.param.u32 	%r58, [_ZN8pygpukit3ops2nn25rope_init_yarn_f32_kernelEPfS2_iiffifff_param_6];
	ld.param.f32 	%f37, [_ZN8pygpukit3ops2nn25rope_init_yarn_f32_kernelEPfS2_iiffifff_param_7];
	ld.param.f32 	%f38, [_ZN8pygpukit3ops2nn25rope_init_yarn_f32_kernelEPfS2_iiffifff_param_8];
	ld.param.f32 	%f39, [_ZN8pygpukit3ops2nn25rope_init_yarn_f32_kernelEPfS2_iiffifff_param_9];
	cvta.to.global.u64 	%rd1, %rd33;
	cvta.to.global.u64 	%rd2, %rd32;
	add.u64 	%rd3, %SPL, 0;
	mov.u32 	%r60, %ctaid.x;
	mov.u32 	%r61, %ntid.x;
	mov.u32 	%r62, %tid.x;
	mad.lo.s32 	%r1, %r60, %r61, %r62;
	mul.lo.s32 	%r63, %r57, %r59;
	setp.ge.s32 	%p1, %r1, %r63;
	mov.f32 	%f217, 0f3F800000;
	@%p1 bra 	$L__BB1_50;
	rem.s32 	%r2, %r1, %r57;
	shr.u32 	%r64, %r2, 31;
	add.s32 	%r65, %r2, %r64;
	and.b32  	%r66, %r65, -2;
	cvt.rn.f32.s32 	%f41, %r58;
	div.rn.f32 	%f1, %f41, %f37;
	div.rn.f32 	%f2, %f41, %f38;
	cvt.rn.f32.s32 	%f42, %r66;
	cvt.rn.f32.s32 	%f43, %r57;
	div.rn.f32 	%f44, %f42, %f43;
	mul.f32 	%f45, %f44, 0f3F000000;
	cvt.rzi.f32.f32 	%f46, %f45;
	add.f32 	%f47, %f46, %f46;
	sub.f32 	%f48, %f44, %f47;
	abs.f32 	%f4, %f48;
	abs.f32 	%f5, %f35;
	setp.lt.f32 	%p2, %f5, 0f00800000;
	mul.f32 	%f49, %f5, 0f4B800000;
	selp.f32 	%f50, %f49, %f5, %p2;
	selp.f32 	%f51, 0fC1C00000, 0f00000000, %p2;
	mov.b32 	%r67, %f50;
	add.s32 	%r68, %r67, -1060439283;
	and.b32  	%r69, %r68, -8388608;
	sub.s32 	%r70, %r67, %r69;
	mov.b32 	%f52, %r70;
	cvt.rn.f32.s32 	%f53, %r69;
	fma.rn.f32 	%f54, %f53, 0f34000000, %f51;
	add.f32 	%f55, %f52, 0fBF800000;
	add.f32 	%f56, %f52, 0f3F800000;
	rcp.approx.ftz.f32 	%f57, %f56;
	add.f32 	%f58, %f55, %f55;
	mul.f32 	%f59, %f58, %f57;
	mul.f32 	%f60, %f59, %f59;
	sub.f32 	%f61, %f55, %f59;
	add.f32 	%f62, %f61, %f61;
	neg.f32 	%f63, %f59;
	fma.rn.f32 	%f64, %f63, %f55, %f62;
	mul.rn.f32 	%f65, %f57, %f64;
	fma.rn.f32 	%f66, %f60, 0f3A2C32E4, 0f3B52E7DB;
	fma.rn.f32 	%f67, %f66, %f60, 0f3C93BB73;
	fma.rn.f32 	%f68, %f67, %f60, 0f3DF6384F;
	mul.rn.f32 	%f69, %f68, %f60;
	fma.rn.f32 	%f70, %f59, 0f3FB8AA3B, %f54;
	sub.f32 	%f71, %f54, %f70;
	fma.rn.f32 	%f72, %f59, 0f3FB8AA3B, %f71;
	fma.rn.f32 	%f73, %f65, 0f3FB8AA3B, %f72;
	fma.rn.f32 	%f74, %f59, 0f32A55E34, %f73;
	mul.f32 	%f75, %f69, 0f40400000;
	fma.rn.f32 	%f76, %f75, %f65, %f74;
	fma.rn.f32 	%f77, %f69, %f59, %f76;
	add.rn.f32 	%f78, %f70, %f77;
	neg.f32 	%f79, %f70;
	add.rn.f32 	%f80, %f78, %f79;
	neg.f32 	%f81, %f80;
	add.rn.f32 	%f82, %f77, %f81;
	mul.rn.f32 	%f83, %f78, %f44;
	neg.f32 	%f84, %f83;
	fma.rn.f32 	%f85, %f78, %f44, %f84;
	fma.rn.f32 	%f86, %f82, %f44, %f85;
	cvt.rni.f32.f32 	%f87, %f83;
	sub.f32 	%f88, %f83, %f87;
	add.f32 	%f89, %f88, %f86;
	fma.rn.f32 	%f90, %f89, 0f391FCB8E, 0f3AAF85ED;
	fma.rn.f32 	%f91, %f90, %f89, 0f3C1D9856;
	fma.rn.f32 	%f92, %f91, %f89, 0f3D6357BB;
	fma.rn.f32 	%f93, %f92, %f89, 0f3E75FDEC;
	fma.rn.f32 	%f94, %f93, %f89, 0f3F317218;
	fma.rn.f32 	%f95, %f94, %f89, 0f3F800000;
	cvt.rzi.s32.f32 	%r71, %f87;
	setp.gt.f32 	%p3, %f87, 0f00000000;
	selp.b32 	%r72, 0, -2097152000, %p3;
	add.s32 	%r73, %r72, 2130706432;
	mov.b32 	%f96, %r73;
	mul.f32 	%f97, %f95, %f96;
	shl.b32 	%r74, %r71, 23;
	sub.s32 	%r75, %r74, %r72;
	mov.b32 	%f98, %r75;
	mul.f32 	%f99, %f97, %f98;
	abs.f32 	%f100, %f83;
	setp.gt.f32 	%p4, %f100, 0f43180000;
	setp.lt.f32 	%p5, %f83, 0f00000000;
	selp.f32 	%f101, 0f00000000, 0f7F800000, %p5;
	selp.f32 	%f6, %f101, %f99, %p4;
	setp.eq.f32 	%p6, %f35, 0f3F800000;
	setp.eq.f32 	%p7, %f44, 0f00000000;
	or.pred  	%p8, %p6, %p7;
	@%p8 bra 	$L__BB1_9;
	setp.num.f32 	%p9, %f5, %f5;
	abs.f32 	%f102, %f44;
	setp.num.f32 	%p10, %f102, %f102;
	and.pred  	%p11, %p9, %p10;
	@%p11 bra 	$L__BB1_4;
	add.rn.f32 	%f217, %f35, %f44;
	bra.uni 	$L__BB1_9;
$L__BB1_4:
	setp.neu.f32 	%p12, %f35, 0f00000000;
	setp.neu.f32 	%p13, %f5, 0f7F800000;
	and.pred  	%p14, %p12, %p13;
	@%p14 bra 	$L__BB1_6;
	setp.neu.f32 	%p21, %f4, 0f3F800000;
	add.f32 	%f107, %f35, %f35;
	mov.b32 	%r76, %f107;
	setp.lt.f32 	%p22, %f44, 0f00000000;
	xor.b32  	%r77, %r76, 2139095040;
	selp.b32 	%r78, %r77, %r76, %p22;
	and.b32  	%r79, %r78, 2147483647;
	selp.b32 	%r80, %r79, %r78, %p21;
	mov.b32 	%f217, %r80;
	bra.uni 	$L__BB1_9;
$L__BB1_6:
	setp.eq.f32 	%p15, %f35, 0fBF800000;
	setp.eq.f32 	%p16, %f102, 0f7F800000;
	and.pred  	%p17, %p15, %p16;
	@%p17 bra 	$L__BB1_9;
	setp.geu.f32 	%p18, %f35, 0f00000000;
	mov.f32 	%f217, %f6;
	@%p18 bra 	$L__BB1_9;
	setp.neu.f32 	%p19, %f4, 0f3F800000;
	neg.f32 	%f104, %f6;
	selp.f32 	%f105, %f6, %f104, %p19;
	cvt.rmi.f32.f32 	%f106, %f44;
	setp.neu.f32 	%p20, %f44, %f106;
	selp.f32 	%f217, 0f7FFFFFFF, %f105, %p20;
$L__BB1_9:
	mul.f32 	%f12, %f217, 0f40C90FDB;
	setp.ge.f32 	%p23, %f12, %f2;
	mov.f32 	%f218, 0f3F800000;
	@%p23 bra 	$L__BB1_13;
	setp.gtu.f32 	%p24, %f12, %f1;
	@%p24 bra 	$L__BB1_12;
	rcp.rn.f32 	%f218, %f36;
	bra.uni 	$L__BB1_13;
$L__BB1_12:
	sub.f32 	%f109, %f12, %f1;
	sub.f32 	%f110, %f2, %f1;
	div.rn.f32 	%f111, %f109, %f110;
	mov.f32 	%f112, 0f3F800000;
	sub.f32 	%f113, %f112, %f111;
	div.rn.f32 	%f114, %f113, %f36;
	add.f32 	%f218, %f111, %f114;
$L__BB1_13:
	rcp.rn.f32 	%f116, %f217;
	mul.f32 	%f117, %f116, %f218;
	div.s32 	%r81, %r1, %r57;
	cvt.rn.f32.s32 	%f118, %r81;
	mul.f32 	%f16, %f117, %f118;
	setp.le.f32 	%p25, %f39, 0f00000000;
	mov.f32 	%f219, 0f3F800000;
	@%p25 bra 	$L__BB1_15;
	setp.lt.f32 	%p26, %f36, 0f00800000;
	mul.f32 	%f119, %f36, 0f4B000000;
	selp.f32 	%f120, %f119, %f36, %p26;
	selp.f32 	%f121, 0fC1B80000, 0f00000000, %p26;
	mov.b32 	%r82, %f120;
	add.s32 	%r83, %r82, -1059760811;
	and.b32  	%r84, %r83, -8388608;
	sub.s32 	%r85, %r82, %r84;
	mov.b32 	%f122, %r85;
	cvt.rn.f32.s32 	%f123, %r84;
	fma.rn.f32 	%f124, %f123, 0f34000000, %f121;
	add.f32 	%f125, %f122, 0fBF800000;
	fma.rn.f32 	%f126, %f125, 0fBE055027, 0f3E1039F6;
	fma.rn.f32 	%f127, %f126, %f125, 0fBDF8CDCC;
	fma.rn.f32 	%f128, %f127, %f125, 0f3E0F2955;
	fma.rn.f32 	%f129, %f128, %f125, 0fBE2AD8B9;
	fma.rn.f32 	%f130, %f129, %f125, 0f3E4CED0B;
	fma.rn.f32 	%f131, %f130, %f125, 0fBE7FFF22;
	fma.rn.f32 	%f132, %f131, %f125, 0f3EAAAA78;
	fma.rn.f32 	%f133, %f132, %f125, 0fBF000000;
	mul.f32 	%f134, %f125, %f133;
	fma.rn.f32 	%f135, %f134, %f125, %f125;
	fma.rn.f32 	%f136, %f124, 0f3F317218, %f135;
	setp.gt.u32 	%p27, %r82, 2139095039;
	fma.rn.f32 	%f137, %f120, 0f7F800000, 0f7F800000;
	selp.f32 	%f138, %f137, %f136, %p27;
	setp.eq.f32 	%p28, %f120, 0f00000000;
	selp.f32 	%f139, 0fFF800000, %f138, %p28;
	fma.rn.f32 	%f219, %f39, %f139, 0f3F800000;
$L__BB1_15:
	and.b32  	%r86, %r2, 1;
	setp.eq.b32 	%p29, %r86, 1;
	@%p29 bra 	$L__BB1_33;
	mul.f32 	%f178, %f16, 0f3F22F983;
	cvt.rni.s32.f32 	%r180, %f178;
	cvt.rn.f32.s32 	%f179, %r180;
	fma.rn.f32 	%f180, %f179, 0fBFC90FDA, %f16;
	fma.rn.f32 	%f181, %f179, 0fB3A22168, %f180;
	fma.rn.f32 	%f221, %f179, 0fA7C234C5, %f181;
	abs.f32 	%f20, %f16;
	setp.ltu.f32 	%p46, %f20, 0f47CE4780;
	mov.u32 	%r176, %r180;
	mov.f32 	%f220, %f221;
	@%p46 bra 	$L__BB1_24;
	setp.neu.f32 	%p47, %f20, 0f7F800000;
	@%p47 bra 	$L__BB1_19;
	mov.f32 	%f184, 0f00000000;
	mul.rn.f32 	%f220, %f16, %f184;
	mov.b32 	%r176, 0;
	bra.uni 	$L__BB1_24;
$L__BB1_19:
	mov.b32 	%r4, %f16;
	shl.b32 	%r131, %r4, 8;
	or.b32  	%r5, %r131, -2147483648;
	mov.b64 	%rd77, 0;
	mov.b32 	%r173, 0;
	mov.u64 	%rd75, __cudart_i2opi_f;
	mov.u64 	%rd76, %rd3;
$L__BB1_20:
	.pragma "nounroll";
	ld.global.nc.u32 	%r132, [%rd75];
	mad.wide.u32 	%rd57, %r132, %r5, %rd77;
	shr.u64 	%rd77, %rd57, 32;
	st.local.u32 	[%rd76], %rd57;
	add.s32 	%r173, %r173, 1;
	add.s64 	%rd76, %rd76, 4;
	add.s64 	%rd75, %rd75, 4;
	setp.ne.s32 	%p48, %r173, 6;
	@%p48 bra 	$L__BB1_20;
	shr.u32 	%r133, %r4, 23;
	st.local.u32 	[%rd3+24], %rd77;
	and.b32  	%r8, %r133, 31;
	and.b32  	%r134, %r133, 224;
	add.s32 	%r135, %r134, -128;
	shr.u32 	%r136, %r135, 5;
	mul.wide.u32 	%rd58, %r136, 4;
	sub.s64 	%rd10, %rd3, %rd58;
	ld.local.u32 	%r174, [%rd10+24];
	ld.local.u32 	%r175, [%rd10+20];
	setp.eq.s32 	%p49, %r8, 0;
	@%p49 bra 	$L__BB1_23;
	shf.l.wrap.b32 	%r174, %r175, %r174, %r8;
	ld.local.u32 	%r137, [%rd10+16];
	shf.l.wrap.b32 	%r175, %r137, %r175, %r8;
$L__BB1_23:
	shr.u32 	%r138, %r174, 30;
	shf.l.wrap.b32 	%r139, %r175, %r174, 2;
	shl.b32 	%r140, %r175, 2;
	shr.u32 	%r141, %r139, 31;
	add.s32 	%r142, %r141, %r138;
	neg.s32 	%r143, %r142;
	setp.lt.s32 	%p50, %r4, 0;
	selp.b32 	%r176, %r143, %r142, %p50;
	xor.b32  	%r144, %r139, %r4;
	shr.s32 	%r145, %r139, 31;
	xor.b32  	%r146, %r145, %r139;
	xor.b32  	%r147, %r145, %r140;
	cvt.u64.u32 	%rd59, %r146;
	shl.b64 	%rd60, %rd59, 32;
	cvt.u64.u32 	%rd61, %r147;
	or.b64  	%rd62, %rd60, %rd61;
	cvt.rn.f64.s64 	%fd5, %rd62;
	mul.f64 	%fd6, %fd5, 0d3BF921FB54442D19;
	cvt.rn.f32.f64 	%f182, %fd6;
	neg.f32 	%f183, %f182;
	setp.lt.s32 	%p51, %r144, 0;
	selp.f32 	%f220, %f183, %f182, %p51;
$L__BB1_24:
	setp.ltu.f32 	%p52, %f20, 0f47CE4780;
	add.s32 	%r149, %r176, 1;
	mul.rn.f32 	%f185, %f220, %f220;
	and.b32  	%r150, %r176, 1;
	setp.eq.b32 	%p53, %r150, 1;
	selp.f32 	%f186, %f220, 0f3F800000, %p53;
	fma.rn.f32 	%f187, %f185, %f186, 0f00000000;
	fma.rn.f32 	%f188, %f185, 0f37CBAC00, 0fBAB607ED;
	selp.f32 	%f189, 0fB94D4153, %f188, %p53;
	selp.f32 	%f190, 0f3C0885E4, 0f3D2AAABB, %p53;
	fma.rn.f32 	%f191, %f189, %f185, %f190;
	selp.f32 	%f192, 0fBE2AAAA8, 0fBEFFFFFF, %p53;
	fma.rn.f32 	%f193, %f191, %f185, %f192;
	fma.rn.f32 	%f194, %f193, %f187, %f186;
	and.b32  	%r151, %r149, 2;
	setp.eq.s32 	%p54, %r151, 0;
	mov.f32 	%f195, 0f00000000;
	sub.f32 	%f196, %f195, %f194;
	selp.f32 	%f197, %f194, %f196, %p54;
	mul.f32 	%f198, %f219, %f197;
	mul.wide.s32 	%rd63, %r1, 4;
	add.s64 	%rd64, %rd2, %rd63;
	st.global.f32 	[%rd64], %f198;
	@%p52 bra 	$L__BB1_32;
	setp.neu.f32 	%p55, %f20, 0f7F800000;
	@%p55 bra 	$L__BB1_27;
	mov.f32 	%f201, 0f00000000;
	mul.rn.f32 	%f221, %f16, %f201;
	mov.b32 	%r180, 0;
	bra.uni 	$L__BB1_32;
$L__BB1_27:
	mov.b32 	%r17, %f16;
	shl.b32 	%r153, %r17, 8;
	or.b32  	%r18, %r153, -2147483648;
	mov.b64 	%rd80, 0;
	mov.b32 	%r177, 0;
	mov.u64 	%rd78, __cudart_i2opi_f;
	mov.u64 	%rd79, %rd3;
$L__BB1_28:
	.pragma "nounroll";
	ld.global.nc.u32 	%r154, [%rd78];
	mad.wide.u32 	%rd67, %r154, %r18, %rd80;
	shr.u64 	%rd80, %rd67, 32;
	st.local.u32 	[%rd79], %rd67;
	add.s32 	%r177, %r177, 1;
	add.s64 	%rd79, %rd79, 4;
	add.s64 	%rd78, %rd78, 4;
	setp.ne.s32 	%p56, %r177, 6;
	@%p56 bra 	$L__BB1_28;
	shr.u32 	%r155, %r17, 23;
	st.local.u32 	[%rd3+24], %rd80;
	and.b32  	%r21, %r155, 31;
	and.b32  	%r156, %r155, 224;
	add.s32 	%r157, %r156, -128;
	shr.u32 	%r158, %r157, 5;
	mul.wide.u32 	%rd68, %r158, 4;
	sub.s64 	%rd17, %rd3, %rd68;
	ld.local.u32 	%r178, [%rd17+24];
	ld.local.u32 	%r179, [%rd17+20];
	setp.eq.s32 	%p57, %r21, 0;
	@%p57 bra 	$L__BB1_31;
	shf.l.wrap.b32 	%r178, %r179, %r178, %r21;
	ld.local.u32 	%r159, [%rd17+16];
	shf.l.wrap.b32 	%r179, %r159, %r179, %r21;
$L__BB1_31:
	shr.u32 	%r160, %r178, 30;
	shf.l.wrap.b32 	%r161, %r179, %r178, 2;
	shl.b32 	%r162, %r179, 2;
	shr.u32 	%r163, %r161, 31;
	add.s32 	%r164, %r163, %r160;
	neg.s32 	%r165, %r164;
	setp.lt.s32 	%p58, %r17, 0;
	selp.b32 	%r180, %r165, %r164, %p58;
	xor.b32  	%r166, %r161, %r17;
	shr.s32 	%r167, %r161, 31;
	xor.b32  	%r168, %r167, %r161;
	xor.b32  	%r169, %r167, %r162;
	cvt.u64.u32 	%rd69, %r168;
	shl.b64 	%rd70, %rd69, 32;
	cvt.u64.u32 	%rd71, %r169;
	or.b64  	%rd72, %rd70, %rd71;
	cvt.rn.f64.s64 	%fd7, %rd72;
	mul.f64 	%fd8, %fd7, 0d3BF921FB54442D19;
	cvt.rn.f32.f64 	%f199, %fd8;
	neg.f32 	%f200, %f199;
	setp.lt.s32 	%p59, %r166, 0;
	selp.f32 	%f221, %f200, %f199, %p59;
$L__BB1_32:
	mul.rn.f32 	%f202, %f221, %f221;
	and.b32  	%r171, %r180, 1;
	setp.eq.b32 	%p60, %r171, 1;
	selp.f32 	%f203, 0f3F800000, %f221, %p60;
	fma.rn.f32 	%f204, %f202, %f203, 0f00000000;
	fma.rn.f32 	%f205, %f202, 0f37CBAC00, 0fBAB607ED;
	selp.f32 	%f206, %f205, 0fB94D4153, %p60;
	selp.f32 	%f207, 0f3D2AAABB, 0f3C0885E4, %p60;
	fma.rn.f32 	%f208, %f206, %f202, %f207;
	selp.f32 	%f209, 0fBEFFFFFF, 0fBE2AAAA8, %p60;
	fma.rn.f32 	%f210, %f208, %f202, %f209;
	fma.rn.f32 	%f211, %f210, %f204, %f203;
	and.b32  	%r172, %r180, 2;
	setp.eq.s32 	%p61, %r172, 0;
	mov.f32 	%f212, 0f00000000;
	sub.f32 	%f213, %f212, %f211;
	selp.f32 	%f214, %f211, %f213, %p61;
	mul.f32 	%f215, %f219, %f214;
	add.s64 	%rd74, %rd1, %rd63;
	st.global.f32 	[%rd74], %f215;
	bra.uni 	$L__BB1_50;
$L__BB1_33:
	mul.f32 	%f140, %f16, 0f3F22F983;
	cvt.rni.s32.f32 	%r188, %f140;
	cvt.rn.f32.s32 	%f141, %r188;
	fma.rn.f32 	%f142, %f141, 0fBFC90FDA, %f16;
	fma.rn.f32 	%f143, %f141, 0fB3A22168, %f142;
	fma.rn.f32 	%f223, %f141, 0fA7C234C5, %f143;
	abs.f32 	%f28, %f16;
	setp.ltu.f32 	%p30, %f28, 0f47CE4780;
	mov.u32 	%r184, %r188;
	mov.f32 	%f222, %f223;
	@%p30 bra 	$L__BB1_41;
	setp.neu.f32 	%p31, %f28, 0f7F800000;
	@%p31 bra 	$L__BB1_36;
	mov.f32 	%f146, 0f00000000;
	mul.rn.f32 	%f222, %f16, %f146;
	mov.b32 	%r184, 0;
	bra.uni 	$L__BB1_41;
$L__BB1_36:
	mov.b32 	%r31, %f16;
	shl.b32 	%r88, %r31, 8;
	or.b32  	%r32, %r88, -2147483648;
	mov.b64 	%rd83, 0;
	mov.b32 	%r181, 0;
	mov.u64 	%rd81, __cudart_i2opi_f;
	mov.u64 	%rd82, %rd3;
$L__BB1_37:
	.pragma "nounroll";
	ld.global.nc.u32 	%r89, [%rd81];
	mad.wide.u32 	%rd37, %r89, %r32, %rd83;
	shr.u64 	%rd83, %rd37, 32;
	st.local.u32 	[%rd82], %rd37;
	add.s32 	%r181, %r181, 1;
	add.s64 	%rd82, %rd82, 4;
	add.s64 	%rd81, %rd81, 4;
	setp.ne.s32 	%p32, %r181, 6;
	@%p32 bra 	$L__BB1_37;
	shr.u32 	%r90, %r31, 23;
	st.local.u32 	[%rd3+24], %rd83;
	and.b32  	%r35, %r90, 31;
	and.b32  	%r91, %r90, 224;
	add.s32 	%r92, %r91, -128;
	shr.u32 	%r93, %r92, 5;
	mul.wide.u32 	%rd38, %r93, 4;
	sub.s64 	%rd24, %rd3, %rd38;
	ld.local.u32 	%r182, [%rd24+24];
	ld.local.u32 	%r183, [%rd24+20];
	setp.eq.s32 	%p33, %r35, 0;
	@%p33 bra 	$L__BB1_40;
	shf.l.wrap.b32 	%r182, %r183, %r182, %r35;
	ld.local.u32 	%r94, [%rd24+16];
	shf.l.wrap.b32 	%r183, %r94, %r183, %r35;
$L__BB1_40:
	shr.u32 	%r95, %r182, 30;
	shf.l.wrap.b32 	%r96, %r183, %r182, 2;
	shl.b32 	%r97, %r183, 2;
	shr.u32 	%r98, %r96, 31;
	add.s32 	%r99, %r98, %r95;
	neg.s32 	%r100, %r99;
	setp.lt.s32 	%p34, %r31, 0;
	selp.b32 	%r184, %r100, %r99, %p34;
	xor.b32  	%r101, %r96, %r31;
	shr.s32 	%r102, %r96, 31;
	xor.b32  	%r103, %r102, %r96;
	xor.b32  	%r104, %r102, %r97;
	cvt.u64.u32 	%rd39, %r103;
	shl.b64 	%rd40, %rd39, 32;
	cvt.u64.u32 	%rd41, %r104;
	or.b64  	%rd42, %rd40, %rd41;
	cvt.rn.f64.s64 	%fd1, %rd42;
	mul.f64 	%fd2, %fd1, 0d3BF921FB54442D19;
	cvt.rn.f32.f64 	%f144, %fd2;
	neg.f32 	%f145, %f144;
	setp.lt.s32 	%p35, %r101, 0;
	selp.f32 	%f222, %f145, %f144, %p35;
$L__BB1_41:
	setp.ltu.f32 	%p36, %f28, 0f47CE4780;
	add.s32 	%r106, %r184, 1;
	mul.rn.f32 	%f147, %f222, %f222;
	and.b32  	%r107, %r184, 1;
	setp.eq.b32 	%p37, %r107, 1;
	selp.f32 	%f148, %f222, 0f3F800000, %p37;
	fma.rn.f32 	%f149, %f147, %f148, 0f00000000;
	fma.rn.f32 	%f150, %f147, 0f37CBAC00, 0fBAB607ED;
	selp.f32 	%f151, 0fB94D4153, %f150, %p37;
	selp.f32 	%f152, 0f3C0885E4, 0f3D2AAABB, %p37;
	fma.rn.f32 	%f153, %f151, %f147, %f152;
	selp.f32 	%f154, 0fBE2AAAA8, 0fBEFFFFFF, %p37;
	fma.rn.f32 	%f155, %f153, %f147, %f154;
	fma.rn.f32 	%f156, %f155, %f149, %f148;
	and.b32  	%r108, %r106, 2;
	setp.eq.s32 	%p38, %r108, 0;
	mov.f32 	%f157, 0f00000000;
	sub.f32 	%f158, %f157, %f156;
	selp.f32 	%f159, %f156, %f158, %p38;
	mul.f32 	%f160, %f219, %f159;
	mul.wide.s32 	%rd43, %r1, 4;
	add.s64 	%rd44, %rd2, %rd43;
	st.global.f32 	[%rd44], %f160;
	@%p36 bra 	$L__BB1_49;
	setp.neu.f32 	%p39, %f28, 0f7F800000;
	@%p39 bra 	$L__BB1_44;
	mov.f32 	%f163, 0f00000000;
	mul.rn.f32 	%f223, %f16, %f163;
	mov.b32 	%r188, 0;
	bra.uni 	$L__BB1_49;
$L__BB1_44:
	mov.b32 	%r44, %f16;
	shl.b32 	%r110, %r44, 8;
	or.b32  	%r45, %r110, -2147483648;
	mov.b64 	%rd86, 0;
	mov.b32 	%r185, 0;
	mov.u64 	%rd84, __cudart_i2opi_f;
	mov.u64 	%rd85, %rd3;
$L__BB1_45:
	.pragma "nounroll";
	ld.global.nc.u32 	%r111, [%rd84];
	mad.wide.u32 	%rd47, %r111, %r45, %rd86;
	shr.u64 	%rd86, %rd47, 32;
	st.local.u32 	[%rd85], %rd47;
	add.s32 	%r185, %r185, 1;
	add.s64 	%rd85, %rd85, 4;
	add.s64 	%rd84, %rd84, 4;
	setp.ne.s32 	%p40, %r185, 6;
	@%p40 bra 	$L__BB1_45;
	shr.u32 	%r112, %r44, 23;
	st.local.u32 	[%rd3+24], %rd86;
	and.b32  	%r48, %r112, 31;
	and.b32  	%r113, %r112, 224;
	add.s32 	%r114, %r113, -128;
	shr.u32 	%r115, %r114, 5;
	mul.wide.u32 	%rd48, %r115, 4;
	sub.s64 	%rd31, %rd3, %rd48;
	ld.local.u32 	%r186, [%rd31+24];
	ld.local.u32 	%r187, [%rd31+20];
	setp.eq.s32 	%p41, %r48, 0;
	@%p41 bra 	$L__BB1_48;
	shf.l.wrap.b32 	%r186, %r187, %r186, %r48;
	ld.local.u32 	%r116, [%rd31+16];
	shf.l.wrap.b32 	%r187, %r116, %r187, %r48;
$L__BB1_48:
	shr.u32 	%r117, %r186, 30;
	shf.l.wrap.b32 	%r118, %r187, %r186, 2;
	shl.b32 	%r119, %r187, 2;
	shr.u32 	%r120, %r118, 31;
	add.s32 	%r121, %r120, %r117;
	neg.s32 	%r122, %r121;
	setp.lt.s32 	%p42, %r44, 0;
	selp.b32 	%r188, %r122, %r121, %p42;
	xor.b32  	%r123, %r118, %r44;
	shr.s32 	%r124, %r118, 31;
	xor.b32  	%r125, %r124, %r118;
	xor.b32  	%r126, %r124, %r119;
	cvt.u64.u32 	%rd49, %r125;
	shl.b64 	%rd50, %rd49, 32;
	cvt.u64.u32 	%rd51, %r126;
	or.b64  	%rd52, %rd50, %rd51;
	cvt.rn.f64.s64 	%fd3, %rd52;
	mul.f64 	%fd4, %fd3, 0d3BF921FB54442D19;
	cvt.rn.f32.f64 	%f161, %fd4;
	neg.f32 	%f162, %f161;
	setp.lt.s32 	%p43, %r123, 0;
	selp.f32 	%f223, %f162, %f161, %p43;
$L__BB1_49:
	mul.rn.f32 	%f164, %f223, %f223;
	and.b32  	%r128, %r188, 1;
	setp.eq.b32 	%p44, %r128, 1;
	selp.f32 	%f165, 0f3F800000, %f223, %p44;
	fma.rn.f32 	%f166, %f164, %f165, 0f00000000;
	fma.rn.f32 	%f167, %f164, 0f37CBAC00, 0fBAB607ED;
	selp.f32 	%f168, %f167, 0fB94D4153, %p44;
	selp.f32 	%f169, 0f3D2AAABB, 0f3C0885E4, %p44;
	fma.rn.f32 	%f170, %f168, %f164, %f169;
	selp.f32 	%f171, 0fBEFFFFFF, 0fBE2AAAA8, %p44;
	fma.rn.f32 	%f172, %f170, %f164, %f171;
	fma.rn.f32 	%f173, %f172, %f166, %f165;
	and.b32  	%r129, %r188, 2;
	setp.eq.s32 	%p45, %r129, 0;
	mov.f32 	%f174, 0f00000000;
	sub.f32 	%f175, %f174, %f173;
	selp.f32 	%f176, %f173, %f175, %p45;
	mul.f32 	%f177, %f219, %f176;
	add.s64 	%rd54, %rd1, %rd43;
	st.global.f32 	[%rd54], %f177;
$L__BB1_50:
	ret;

}
	// .globl	_ZN8pygpukit3ops2nn41rope_init_linear_interpolation_f32_kernelEPfS2_iiff
.visible .entry _ZN8pygpukit3ops2nn41rope_init_linear_interpolation_f32_kernelEPfS2_iiff(
	.param .u64 .ptr .align 1 _ZN8pygpukit3ops2nn41rope_init_linear_interpolation_f32_kernelEPfS2_iiff_param_0,
	.param .u64 .ptr .align 1 _ZN8pygpukit3ops2nn41rope_init_linear_interpolation_f32_kernelEPfS2_iiff_param_1,
	.param .u32 _ZN8pygpukit3ops2nn41rope_init_linear_interpolation_f32_kernelEPfS2_iiff_param_2,
	.param .u32 _ZN8pygpukit3ops2nn41rope_init_linear_interpolation_f32_kernelEPfS2_iiff_param_3,
	.param .f32 _ZN8pygpukit3ops2nn41rope_init_linear_interpolation_f32_kernelEPfS2_iiff_param_4,
	.param .f32 _ZN8pygpukit3ops2nn41rope_init_linear_interpolation_f32_kernelEPfS2_iiff_param_5
)
{
	.local .align 4 .b8 	__local_depot2[28];
	.reg .b64 	%SP;
	.reg .b64 	%SPL;
	.reg .pred 	%p<56>;
	.reg .b32 	%r<185>;
	.reg .b32 	%f<177>;
	.reg .b64 	%rd<87>;
	.reg .b64 	%fd<9>;

	mov.u64 	%SPL, __local_depot2;
	ld.param.u64 	%rd32, [_ZN8pygpukit3ops2nn41rope_init_linear_interpolation_f32_kernelEPfS2_iiff_param_0];
	ld.param.u64 	%rd33, [_ZN8pygpukit3ops2nn41rope_init_linear_interpolation_f32_kernelEPfS2_iiff_param_1];
	ld.param.u32 	%r58, [_ZN8pygpukit3ops2nn41rope_init_linear_interpolation_f32_kernelEPfS2_iiff_param_2];
	ld.param.u32 	%r57, [_ZN8pygpukit3ops2nn41rope_init_linear_interpolation_f32_kernelEPfS2_iiff_param_3];
	ld.param.f32 	%f28, [_ZN8pygpukit3ops2nn41rope_init_linear_interpolation_f32_kernelEPfS2_iiff_param_4];
	ld.param.f32 	%f29, [_ZN8pygpukit3ops2nn41rope_init_linear_interpolation_f32_kernelEPfS2_iiff_param_5];
	cvta.to.global.u64 	%rd1, %rd33;
	cvta.to.global.u64 	%rd2, %rd32;
	add.u64 	%rd3, %SPL, 0;
	mov.u32 	%r59, %ctaid.x;
	mov.u32 	%r60, %ntid.x;
	mov.u32 	%r61, %tid.x;
	mad.lo.s32 	%r1, %r59, %r60, %r61;
	mul.lo.s32 	%r62, %r57, %r58;
	setp.ge.s32 	%p1, %r1, %r62;
	mov.f32 	%f172, 0f3F800000;
	@%p1 bra 	$L__BB2_44;
	div.s32 	%r63, %r1, %r57;
	mul.lo.s32 	%r64, %r63, %r57;
	sub.s32 	%r2, %r1, %r64;
	shr.u32 	%r65, %r2, 31;
	add.s32 	%r66, %r2, %r65;
	and.b32  	%r67, %r66, -2;
	cvt.rn.f32.s32 	%f31, %r63;
	div.rn.f32 	%f1, %f31, %f29;
	cvt.rn.f32.s32 	%f32, %r67;
	cvt.rn.f32.s32 	%f33, %r57;
	div.rn.f32 	%f34, %f32, %f33;
	mul.f32 	%f35, %f34, 0f3F000000;
	cvt.rzi.f32.f32 	%f36, %f35;
	add.f32 	%f37, %f36, %f36;
	sub.f32 	%f38, %f34, %f37;
	abs.f32 	%f3, %f38;
	abs.f32 	%f4, %f28;
	setp.lt.f32 	%p2, %f4, 0f00800000;
	mul.f32 	%f39, %f4, 0f4B800000;
	selp.f32 	%f40, %f39, %f4, %p2;
	selp.f32 	%f41, 0fC1C00000, 0f00000000, %p2;
	mov.b32 	%r68, %f40;
	add.s32 	%r69, %r68, -1060439283;
	and.b32  	%r70, %r69, -8388608;
	sub.s32 	%r71, %r68, %r70;
	mov.b32 	%f42, %r71;
	cvt.rn.f32.s32 	%f43, %r70;
	fma.rn.f32 	%f44, %f43, 0f34000000, %f41;
	add.f32 	%f45, %f42, 0fBF800000;
	add.f32 	%f46, %f42, 0f3F800000;
	rcp.approx.ftz.f32 	%f47, %f46;
	add.f32 	%f48, %f45, %f45;
	mul.f32 	%f49, %f48, %f47;
	mul.f32 	%f50, %f49, %f49;
	sub.f32 	%f51, %f45, %f49;
	add.f32 	%f52, %f51, %f51;
	neg.f32 	%f53, %f49;
	fma.rn.f32 	%f54, %f53, %f45, %f52;
	mul.rn.f32 	%f55, %f47, %f54;
	fma.rn.f32 	%f56, %f50, 0f3A2C32E4, 0f3B52E7DB;
	fma.rn.f32 	%f57, %f56, %f50, 0f3C93BB73;
	fma.rn.f32 	%f58, %f57, %f50, 0f3DF6384F;
	mul.rn.f32 	%f59, %f58, %f50;
	fma.rn.f32 	%f60, %f49, 0f3FB8AA3B, %f44;
	sub.f32 	%f61, %f44, %f60;
	fma.rn.f32 	%f62, %f49, 0f3FB8AA3B, %f61;
	fma.rn.f32 	%f63, %f55, 0f3FB8AA3B, %f62;
	fma.rn.f32 	%f64, %f49, 0f32A55E34, %f63;
	mul.f32 	%f65, %f59, 0f40400000;
	fma.rn.f32 	%f66, %f65, %f55, %f64;
	fma.rn.f32 	%f67, %f59, %f49, %f66;
	add.rn.f32 	%f68, %f60, %f67;
	neg.f32 	%f69, %f60;
	add.rn.f32 	%f70, %f68, %f69;
	neg.f32 	%f71, %f70;
	add.rn.f32 	%f72, %f67, %f71;
	mul.rn.f32 	%f73, %f68, %f34;
	neg.f32 	%f74, %f73;
	fma.rn.f32 	%f75, %f68, %f34, %f74;
	fma.rn.f32 	%f76, %f72, %f34, %f75;
	cvt.rni.f32.f32 	%f77, %f73;
	sub.f32 	%f78, %f73, %f77;
	add.f32 	%f79, %f78, %f76;
	fma.rn.f32 	%f80, %f79, 0f391FCB8E, 0f3AAF85ED;
	fma.rn.f32 	%f81, %f80, %f79, 0f3C1D9856;
	fma.rn.f32 	%f82, %f81, %f79, 0f3D6357BB;
	fma.rn.f32 	%f83, %f82, %f79, 0f3E75FDEC;
	fma.rn.f32 	%f84, %f83, %f79, 0f3F317218;
	fma.rn.f32 	%f85, %f84, %f79, 0f3F800000;
	cvt.rzi.s32.f32 	%r72, %f77;
	setp.gt.f32 	%p3, %f77, 0f00000000;
	selp.b32 	%r73, 0, -2097152000, %p3;
	add.s32 	%r74, %r73, 2130706432;
	mov.b32 	%f86, %r74;
	mul.f32 	%f87, %f85, %f86;
	shl.b32 	%r75, %r72, 23;
	sub.s32 	%r76, %r75, %r73;
	mov.b32 	%f88, %r76;
	mul.f32 	%f89, %f87, %f88;
	abs.f32 	%f90, %f73;
	setp.gt.f32 	%p4, %f90, 0f43180000;
	setp.lt.f32 	%p5, %f73, 0f00000000;
	selp.f32 	%f91, 0f00000000, 0f7F800000, %p5;
	selp.f32 	%f5, %f91, %f89, %p4;
	setp.eq.f32 	%p6, %f28, 0f3F800000;
	setp.eq.f32 	%p7, %f34, 0f00000000;
	or.pred  	%p8, %p6, %p7;
	@%p8 bra 	$L__BB2_9;
	setp.num.f32 	%p9, %f4, %f4;
	abs.f32 	%f92, %f34;
	setp.num.f32 	%p10, %f92, %f92;
	and.pred  	%p11, %p9, %p10;
	@%p11 bra 	$L__BB2_4;
	add.rn.f32 	%f172, %f28, %f34;
	bra.uni 	$L__BB2_9;
$L__BB2_4:
	setp.neu.f32 	%p12, %f28, 0f00000000;
	setp.neu.f32 	%p13, %f4, 0f7F800000;
	and.pred  	%p14, %p12, %p13;
	@%p14 bra 	$L__BB2_6;
	setp.neu.f32 	%p21, %f3, 0f3F800000;
	add.f32 	%f97, %f28, %f28;
	mov.b32 	%r77, %f97;
	setp.lt.f32 	%p22, %f34, 0f00000000;
	xor.b32  	%r78, %r77, 2139095040;
	selp.b32 	%r79, %r78, %r77, %p22;
	and.b32  	%r80, %r79, 2147483647;
	selp.b32 	%r81, %r80, %r79, %p21;
	mov.b32 	%f172, %r81;
	bra.uni 	$L__BB2_9;
$L__BB2_6:
	setp.eq.f32 	%p15, %f28, 0fBF800000;
	setp.eq.f32 	%p16, %f92, 0f7F800000;
	and.pred  	%p17, %p15, %p16;
	@%p17 bra 	$L__BB2_9;
	setp.geu.f32 	%p18, %f28, 0f00000000;
	mov.f32 	%f172, %f5;
	@%p18 bra 	$L__BB2_9;
	setp.neu.f32 	%p19, %f3, 0f3F800000;
	neg.f32 	%f94, %f5;
	selp.f32 	%f95, %f5, %f94, %p19;
	cvt.rmi.f32.f32 	%f96, %f34;
	setp.neu.f32 	%p20, %f34, %f96;
	selp.f32 	%f172, 0f7FFFFFFF, %f95, %p20;
$L__BB2_9:
	rcp.rn.f32 	%f98, %f172;
	mul.f32 	%f11, %f1, %f98;
	and.b32  	%r82, %r2, 1;
	setp.eq.b32 	%p23, %r82, 1;
	@%p23 bra 	$L__BB2_27;
	mul.f32 	%f135, %f11, 0f3F22F983;
	cvt.rni.s32.f32 	%r176, %f135;
	cvt.rn.f32.s32 	%f136, %r176;
	fma.rn.f32 	%f137, %f136, 0fBFC90FDA, %f11;
	fma.rn.f32 	%f138, %f136, 0fB3A22168, %f137;
	fma.rn.f32 	%f174, %f136, 0fA7C234C5, %f138;
	abs.f32 	%f13, %f11;
	setp.ltu.f32 	%p40, %f13, 0f47CE4780;
	mov.u32 	%r172, %r176;
	mov.f32 	%f173, %f174;
	@%p40 bra 	$L__BB2_18;
	setp.neu.f32 	%p41, %f13, 0f7F800000;
	@%p41 bra 	$L__BB2_13;
	mov.f32 	%f141, 0f00000000;
	mul.rn.f32 	%f173, %f11, %f141;
	mov.b32 	%r172, 0;
	bra.uni 	$L__BB2_18;
$L__BB2_13:
	mov.b32 	%r4, %f11;
	shl.b32 	%r127, %r4, 8;
	or.b32  	%r5, %r127, -2147483648;
	mov.b64 	%rd77, 0;
	mov.b32 	%r169, 0;
	mov.u64 	%rd75, __cudart_i2opi_f;
	mov.u64 	%rd76, %rd3;
$L__BB2_14:
	.pragma "nounroll";
	ld.global.nc.u32 	%r128, [%rd75];
	mad.wide.u32 	%rd57, %r128, %r5, %rd77;
	shr.u64 	%rd77, %rd57, 32;
	st.local.u32 	[%rd76], %rd57;
	add.s32 	%r169, %r169, 1;
	add.s64 	%rd76, %rd76, 4;
	add.s64 	%rd75, %rd75, 4;
	setp.ne.s32 	%p42, %r169, 6;
	@%p42 bra 	$L__BB2_14;
	shr.u32 	%r129, %r4, 23;
	st.local.u32 	[%rd3+24], %rd77;
	and.b32  	%r8, %r129, 31;
	and.b32  	%r130, %r129, 224;
	add.s32 	%r131, %r130, -128;
	shr.u32 	%r132, %r131, 5;
	mul.wide.u32 	%rd58, %r132, 4;
	sub.s64 	%rd10, %rd3, %rd58;
	ld.local.u32 	%r170, [%rd10+24];
	ld.local.u32 	%r171, [%rd10+20];
	setp.eq.s32 	%p43, %r8, 0;
	@%p43 bra 	$L__BB2_17;
	shf.l.wrap.b32 	%r170, %r171, %r170, %r8;
	ld.local.u32 	%r133, [%rd10+16];
	shf.l.wrap.b32 	%r171, %r133, %r171, %r8;
$L__BB2_17:
	shr.u32 	%r134, %r170, 30;
	shf.l.wrap.b32 	%r135, %r171, %r170, 2;
	shl.b32 	%r136, %r171, 2;
	shr.u32 	%r137, %r135, 31;
	add.s32 	%r138, %r137, %r134;
	neg.s32 	%r139, %r138;
	setp.lt.s32 	%p44, %r4, 0;
	selp.b32 	%r172, %r139, %r138, %p44;
	xor.b32  	%r140, %r135, %r4;
	shr.s32 	%r141, %r135, 31;
	xor.b32  	%r142, %r141, %r135;
	xor.b32  	%r143, %r141, %r136;
	cvt.u64.u32 	%rd59, %r142;
	shl.b64 	%rd60, %rd59, 32;
	cvt.u64.u32 	%rd61, %r143;
	or.b64  	%rd62, %rd60, %rd61;
	cvt.rn.f64.s64 	%fd5, %rd62;
	mul.f64 	%fd6, %fd5, 0d3BF921FB54442D19;
	cvt.rn.f32.f64 	%f139, %fd6;
	neg.f32 	%f140, %f139;
	setp.lt.s32 	%p45, %r140, 0;
	selp.f32 	%f173, %f140, %f139, %p45;
$L__BB2_18:
	setp.ltu.f32 	%p46, %f13, 0f47CE4780;
	add.s32 	%r145, %r172, 1;
	mul.rn.f32 	%f142, %f173, %f173;
	and.b32  	%r146, %r172, 1;
	setp.eq.b32 	%p47, %r146, 1;
	selp.f32 	%f143, %f173, 0f3F800000, %p47;
	fma.rn.f32 	%f144, %f142, %f143, 0f00000000;
	fma.rn.f32 	%f145, %f142, 0f37CBAC00, 0fBAB607ED;
	selp.f32 	%f146, 0fB94D4153, %f145, %p47;
	selp.f32 	%f147, 0f3C0885E4, 0f3D2AAABB, %p47;
	fma.rn.f32 	%f148, %f146, %f142, %f147;
	selp.f32 	%f149, 0fBE2AAAA8, 0fBEFFFFFF, %p47;
	fma.rn.f32 	%f150, %f148, %f142, %f149;
	fma.rn.f32 	%f151, %f150, %f144, %f143;
	and.b32  	%r147, %r145, 2;
	setp.eq.s32 	%p48, %r147, 0;
	mov.f32 	%f152, 0f00000000;
	sub.f32 	%f153, %f152, %f151;
	selp.f32 	%f154, %f151, %f153, %p48;
	mul.wide.s32 	%rd63, %r1, 4;
	add.s64 	%rd64, %rd2, %rd63;
	st.global.f32 	[%rd64], %f154;
	@%p46 bra 	$L__BB2_26;
	setp.neu.f32 	%p49, %f13, 0f7F800000;
	@%p49 bra 	$L__BB2_21;
	mov.f32 	%f157, 0f00000000;
	mul.rn.f32 	%f174, %f11, %f157;
	mov.b32 	%r176, 0;
	bra.uni 	$L__BB2_26;
$L__BB2_21:
	mov.b32 	%r17, %f11;
	shl.b32 	%r149, %r17, 8;
	or.b32  	%r18, %r149, -2147483648;
	mov.b64 	%rd80, 0;
	mov.b32 	%r173, 0;
	mov.u64 	%rd78, __cudart_i2opi_f;
	mov.u64 	%rd79, %rd3;
$L__BB2_22:
	.pragma "nounroll";
	ld.global.nc.u32 	%r150, [%rd78];
	mad.wide.u32 	%rd67, %r150, %r18, %rd80;
	shr.u64 	%rd80, %rd67, 32;
	st.local.u32 	[%rd79], %rd67;
	add.s32 	%r173, %r173, 1;
	add.s64 	%rd79, %rd79, 4;
	add.s64 	%rd78, %rd78, 4;
	setp.ne.s32 	%p50, %r173, 6;
	@%p50 bra 	$L__BB2_22;
	shr.u32 	%r151, %r17, 23;
	st.local.u32 	[%rd3+24], %rd80;
	and.b32  	%r21, %r151, 31;
	and.b32  	%r152, %r151, 224;
	add.s32 	%r153, %r152, -128;
	shr.u32 	%r154, %r153, 5;
	mul.wide.u32 	%rd68, %r154, 4;
	sub.s64 	%rd17, %rd3, %rd68;
	ld.local.u32 	%r174, [%rd17+24];
	ld.local.u32 	%r175, [%rd17+20];
	setp.eq.s32 	%p51, %r21, 0;
	@%p51 bra 	$L__BB2_25;
	shf.l.wrap.b32 	%r174, %r175, %r174, %r21;
	ld.local.u32 	%r155, [%rd17+16];
	shf.l.wrap.b32 	%r175, %r155, %r175, %r21;
$L__BB2_25:
	shr.u32 	%r156, %r174, 30;
	shf.l.wrap.b32 	%r157, %r175, %r174, 2;
	shl.b32 	%r158, %r175, 2;
	shr.u32 	%r159, %r157, 31;
	add.s32 	%r160, %r159, %r156;
	neg.s32 	%r161, %r160;
	setp.lt.s32 	%p52, %r17, 0;
	selp.b32 	%r176, %r161, %r160, %p52;
	xor.b32  	%r162, %r157, %r17;
	shr.s32 	%r163, %r157, 31;
	xor.b32  	%r164, %r163, %r157;
	xor.b32  	%r165, %r163, %r158;
	cvt.u64.u32 	%rd69, %r164;
	shl.b64 	%rd70, %rd69, 32;
	cvt.u64.u32 	%rd71, %r165;
	or.b64  	%rd72, %rd70, %rd71;
	cvt.rn.f64.s64 	%fd7, %rd72;
	mul.f64 	%fd8, %fd7, 0d3BF921FB54442D19;
	cvt.rn.f32.f64 	%f155, %fd8;
	neg.f32 	%f156, %f155;
	setp.lt.s32 	%p53, %r162, 0;
	selp.f32 	%f174, %f156, %f155, %p53;
$L__BB2_26:
	mul.rn.f32 	%f158, %f174, %f174;
	and.b32  	%r167, %r176, 1;
	setp.eq.b32 	%p54, %r167, 1;
	selp.f32 	%f159, 0f3F800000, %f174, %p54;
	fma.rn.f32 	%f160, %f158, %f159, 0f00000000;
	fma.rn.f32 	%f161, %f158, 0f37CBAC00, 0fBAB607ED;
	selp.f32 	%f162, %f161, 0fB94D4153, %p54;
	selp.f32 	%f163, 0f3D2AAABB, 0f3C0885E4, %p54;
	fma.rn.f32 	%f164, %f162, %f158, %f163;
	selp.f32 	%f165, 0fBEFFFFFF, 0fBE2AAAA8, %p54;
	fma.rn.f32 	%f166, %f164, %f158, %f165;
	fma.rn.f32 	%f167, %f166, %f160, %f159;
	and.b32  	%r168, %r176, 2;
	setp.eq.s32 	%p55, %r168, 0;
	mov.f32 	%f168, 0f00000000;
	sub.f32 	%f169, %f168, %f167;
	selp.f32 	%f170, %f167, %f169, %p55;
	add.s64 	%rd74, %rd1, %rd63;
	st.global.f32 	[%rd74], %f170;
	bra.uni 	$L__BB2_44;
$L__BB2_27:
	mul.f32 	%f99, %f11, 0f3F22F983;
	cvt.rni.s32.f32 	%r184, %f99;
	cvt.rn.f32.s32 	%f100, %r184;
	fma.rn.f32 	%f101, %f100, 0fBFC90FDA, %f11;
	fma.rn.f32 	%f102, %f100, 0fB3A22168, %f101;
	fma.rn.f32 	%f176, %f100, 0fA7C234C5, %f102;
	abs.f32 	%f21, %f11;
	setp.ltu.f32 	%p24, %f21, 0f47CE4780;
	mov.u32 	%r180, %r184;
	mov.f32 	%f175, %f176;
	@%p24 bra 	$L__BB2_35;
	setp.neu.f32 	%p25, %f21, 0f7F800000;
	@%p25 bra 	$L__BB2_30;
	mov.f32 	%f105, 0f00000000;
	mul.rn.f32 	%f175, %f11, %f105;
	mov.b32 	%r180, 0;
	bra.uni 	$L__BB2_35;
$L__BB2_30:
	mov.b32 	%r31, %f11;
	shl.b32 	%r84, %r31, 8;
	or.b32  	%r32, %r84, -2147483648;
	mov.b64 	%rd83, 0;
	mov.b32 	%r177, 0;
	mov.u64 	%rd81, __cudart_i2opi_f;
	mov.u64 	%rd82, %rd3;
$L__BB2_31:
	.pragma "nounroll";
	ld.global.nc.u32 	%r85, [%rd81];
	mad.wide.u32 	%rd37, %r85, %r32, %rd83;
	shr.u64 	%rd83, %rd37, 32;
	st.local.u32 	[%rd82], %rd37;
	add.s32 	%r177, %r177, 1;
	add.s64 	%rd82, %rd82, 4;
	add.s64 	%rd81, %rd81, 4;
	setp.ne.s32 	%p26, %r177, 6;
	@%p26 bra 	$L__BB2_31;
	shr.u32 	%r86, %r31, 23;
	st.local.u32 	[%rd3+24], %rd83;
	and.b32  	%r35, %r86, 31;
	and.b32  	%r87, %r86, 224;
	add.s32 	%r88, %r87, -128;
	shr.u32 	%r89, %r88, 5;
	mul.wide.u32 	%rd38, %r89, 4;
	sub.s64 	%rd24, %rd3, %rd38;
	ld.local.u32 	%r178, [%rd24+24];
	ld.local.u32 	%r179, [%rd24+20];
	setp.eq.s32 	%p27, %r35, 0;
	@%p27 bra 	$L__BB2_34;
	shf.l.wrap.b32 	%r178, %r179, %r178, %r35;
	ld.local.u32 	%r90, [%rd24+16];
	shf.l.wrap.b32 	%r179, %r90, %r179, %r35;
$L__BB2_34:
	shr.u32 	%r91, %r178, 30;
	shf.l.wrap.b32 	%r92, %r179, %r178, 2;
	shl.b32 	%r93, %r179, 2;
	shr.u32 	%r94, %r92, 31;
	add.s32 	%r95, %r94, %r91;
	neg.s32 	%r96, %r95;
	setp.lt.s32 	%p28, %r31, 0;
	selp.b32 	%r180, %r96, %r95, %p28;
	xor.b32  	%r97, %r92, %r31;
	shr.s32 	%r98, %r92, 31;
	xor.b32  	%r99, %r98, %r92;
	xor.b32  	%r100, %r98, %r93;
	cvt.u64.u32 	%rd39, %r99;
	shl.b64 	%rd40, %rd39, 32;
	cvt.u64.u32 	%rd41, %r100;
	or.b64  	%rd42, %rd40, %rd41;
	cvt.rn.f64.s64 	%fd1, %rd42;
	mul.f64 	%fd2, %fd1, 0d3BF921FB54442D19;
	cvt.rn.f32.f64 	%f103, %fd2;
	neg.f32 	%f104, %f103;
	setp.lt.s32 	%p29, %r97, 0;
	selp.f32 	%f175, %f104, %f103, %p29;
$L__BB2_35:
	setp.ltu.f32 	%p30, %f21, 0f47CE4780;
	add.s32 	%r102, %r180, 1;
	mul.rn.f32 	%f106, %f175, %f175;
	and.b32  	%r103, %r180, 1;
	setp.eq.b32 	%p31, %r103, 1;
	selp.f32 	%f107, %f175, 0f3F800000, %p31;
	fma.rn.f32 	%f108, %f106, %f107, 0f00000000;
	fma.rn.f32 	%f109, %f106, 0f37CBAC00, 0fBAB607ED;
	selp.f32 	%f110, 0fB94D4153, %f109, %p31;
	selp.f32 	%f111, 0f3C0885E4, 0f3D2AAABB, %p31;
	fma.rn.f32 	%f112, %f110, %f106, %f111;
	selp.f32 	%f113, 0fBE2AAAA8, 0fBEFFFFFF, %p31;
	fma.rn.f32 	%f114, %f112, %f106, %f113;
	fma.rn.f32 	%f115, %f114, %f108, %f107;
	and.b32  	%r104, %r102, 2;
	setp.eq.s32 	%p32, %r104, 0;
	mov.f32 	%f116, 0f00000000;
	sub.f32 	%f117, %f116, %f115;
	selp.f32 	%f118, %f115, %f117, %p32;
	mul.wide.s32 	%rd43, %r1, 4;
	add.s64 	%rd44, %rd2, %rd43;
	st.global.f32 	[%rd44], %f118;
	@%p30 bra 	$L__BB2_43;
	setp.neu.f32 	%p33, %f21, 0f7F800000;
	@%p33 bra 	$L__BB2_38;
	mov.f32 	%f121, 0f00000000;
	mul.rn.f32 	%f176, %f11, %f121;
	mov.b32 	%r184, 0;
	bra.uni 	$L__BB2_43;
$L__BB2_38:
	mov.b32 	%r44, %f11;
	shl.b32 	%r106, %r44, 8;
	or.b32  	%r45, %r106, -2147483648;
	mov.b64 	%rd86, 0;
	mov.b32 	%r181, 0;
	mov.u64 	%rd84, __cudart_i2opi_f;
	mov.u64 	%rd85, %rd3;
$L__BB2_39:
	.pragma "nounroll";
	ld.global.nc.u32 	%r107, [%rd84];
	mad.wide.u32 	%rd47, %r107, %r45, %rd86;
	shr.u64 	%rd86, %rd47, 32;
	st.local.u32 	[%rd85], %rd47;
	add.s32 	%r181, %r181, 1;
	add.s64 	%rd85, %rd85, 4;
	add.s64 	%rd84, %rd84, 4;
	setp.ne.s32 	%p34, %r181, 6;
	@%p34 bra 	$L__BB2_39;
	shr.u32 	%r108, %r44, 23;
	st.local.u32 	[%rd3+24], %rd86;
	and.b32  	%r48, %r108, 31;
	and.b32  	%r109, %r108, 224;
	add.s32 	%r110, %r109, -128;
	shr.u32 	%r111, %r110, 5;
	mul.wide.u32 	%rd48, %r111, 4;
	sub.s64 	%rd31, %rd3, %rd48;
	ld.local.u32 	%r182, [%rd31+24];
	ld.local.u32 	%r183, [%rd31+20];
	setp.eq.s32 	%p35, %r48, 0;
	@%p35 bra 	$L__BB2_42;
	shf.l.wrap.b32 	%r182, %r183, %r182, %r48;
	ld.local.u32 	%r112, [%rd31+16];
	shf.l.wrap.b32 	%r183, %r112, %r183, %r48;
$L__BB2_42:
	shr.u32 	%r113, %r182, 30;
	shf.l.wrap.b32 	%r114, %r183, %r182, 2;
	shl.b32 	%r115, %r183, 2;
	shr.u32 	%r116, %r114, 31;
	add.s32 	%r117, %r116, %r113;
	neg.s32 	%r118, %r117;
	setp.lt.s32 	%p36, %r44, 0;
	selp.b32 	%r184, %r118, %r117, %p36;
	xor.b32  	%r119, %r114, %r44;
	shr.s32 	%r120, %r114, 31;
	xor.b32  	%r121, %r120, %r114;
	xor.b32  	%r122, %r120, %r115;
	cvt.u64.u32 	%rd49, %r121;
	shl.b64 	%rd50, %rd49, 32;
	cvt.u64.u32 	%rd51, %r122;
	or.b64  	%rd52, %rd50, %rd51;
	cvt.rn.f64.s64 	%fd3, %rd52;
	mul.f64 	%fd4, %fd3, 0d3BF921FB54442D19;
	cvt.rn.f32.f64 	%f119, %fd4;
	neg.f32 	%f120, %f119;
	setp.lt.s32 	%p37, %r119, 0;
	selp.f32 	%f176, %f120, %f119, %p37;
$L__BB2_43:
	mul.rn.f32 	%f122, %f176, %f176;
	and.b32  	%r124, %r184, 1;
	setp.eq.b32 	%p38, %r124, 1;
	selp.f32 	%f123, 0f3F800000, %f176, %p38;
	fma.rn.f32 	%f124, %f122, %f123, 0f00000000;
	fma.rn.f32 	%f125, %f122, 0f37CBAC00, 0fBAB607ED;
	selp.f32 	%f126, %f125, 0fB94D4153, %p38;
	selp.f32 	%f127, 0f3D2AAABB, 0f3C0885E4, %p38;
	fma.rn.f32 	%f128, %f126, %f122, %f127;
	selp.f32 	%f129, 0fBEFFFFFF, 0fBE2AAAA8, %p38;
	fma.rn.f32 	%f130, %f128, %f122, %f129;
	fma.rn.f32 	%f131, %f130, %f124, %f123;
	and.b32  	%r125, %r184, 2;
	setp.eq.s32 	%p39, %r125, 0;
	mov.f32 	%f132, 0f00000000;
	sub.f32 	%f133, %f132, %f131;
	selp.f32 	%f134, %f131, %f133, %p39;
	add.s64 	%rd54, %rd1, %rd43;
	st.global.f32 	[%rd54], %f134;
$L__BB2_44:
	ret;

}


// ===== COMPILED SASS (sm_100) =====

	.target	sm_100

	.elftype	@"ET_EXEC"


//--------------------- .note.nv.tkinfo           --------------------------
	.section	.note.nv.tkinfo,"",@"SHT_NOTE"
	.sectionflags	@"SHF_NOTE_NV_TKINFO"
	.tkinfo
        /*0018*/ 	.word	0x00000002
        /*0030*/ 	.string	""
        /*0030*/ 	.string	"ptxas"
        /*0030*/ 	.string	"Cuda compilation tools, release 13.0, V13.0.88"
        /*0030*/ 	.string	"Build cuda_13.0.r13.0/compiler.36424714_0"
        /*0030*/ 	.string	"-arch sm_100 -m 64 "



//--------------------- .note.nv.cuinfo           --------------------------
	.section	.note.nv.cuinfo,"",@"SHT_NOTE"
	.sectionflags	@"SHF_NOTE_NV_CUINFO"
        /*0018*/ 	.short	0x0002
        /*001a*/ 	.short	0x0064
        /*001c*/ 	.short	0x0082
	.zero		2


//--------------------- .nv.info                  --------------------------
	.section	.nv.info,"",@"SHT_CUDA_INFO"
	.align	4


	//----- nvinfo : EIATTR_REGCOUNT
	.align		4
        /*0000*/ 	.byte	0x04, 0x2f
        /*0002*/ 	.short	(.L_2 - .L_1)
	.align		4
.L_1:
        /*0004*/ 	.word	index@(_ZN8pygpukit3ops2nn30rope_init_ntk_aware_f32_kernelEPfS2_iiff)
        /*0008*/ 	.word	0x00000015


	//----- nvinfo : EIATTR_FRAME_SIZE
	.align		4
.L_2:
        /*000c*/ 	.byte	0x04, 0x11
        /*000e*/ 	.short	(.L_4 - .L_3)
	.align		4
.L_3:
        /*0010*/ 	.word	index@($__internal_5_$__cuda_sm3x_div_rn_noftz_f32_slowpath)
        /*0014*/ 	.word	0x00000020


	//----- nvinfo : EIATTR_FRAME_SIZE
	.align		4
.L_4:
        /*0018*/ 	.byte	0x04, 0x11
        /*001a*/ 	.short	(.L_6 - .L_5)
	.align		4
.L_5:
        /*001c*/ 	.word	index@($__internal_4_$__cuda_sm20_rcp_rn_f32_slowpath)
        /*0020*/ 	.word	0x00000020


	//----- nvinfo : EIATTR_FRAME_SIZE
	.align		4
.L_6:
        /*0024*/ 	.byte	0x04, 0x11
        /*0026*/ 	.short	(.L_8 - .L_7)
	.align		4
.L_7:
        /*0028*/ 	.word	index@(_ZN8pygpukit3ops2nn30rope_init_ntk_aware_f32_kernelEPfS2_iiff)
        /*002c*/ 	.word	0x00000020


	//----- nvinfo : EIATTR_REGCOUNT
	.align		4
.L_8:
        /*0030*/ 	.byte	0x04, 0x2f
        /*0032*/ 	.short	(.L_10 - .L_9)
	.align		4
.L_9:
        /*0034*/ 	.word	index@(_ZN8pygpukit3ops2nn25rope_init_yarn_f32_kernelEPfS2_iiffifff)
        /*0038*/ 	.word	0x00000015


	//----- nvinfo : EIATTR_FRAME_SIZE
	.align		4
.L_10:
        /*003c*/ 	.byte	0x04, 0x11
        /*003e*/ 	.short	(.L_12 - .L_11)
	.align		4
.L_11:
        /*0040*/ 	.word	index@($__internal_3_$__cuda_sm3x_div_rn_noftz_f32_slowpath)
        /*0044*/ 	.word	0x00000020


	//----- nvinfo : EIATTR_FRAME_SIZE
	.align		4
.L_12:
        /*0048*/ 	.byte	0x04, 0x11
        /*004a*/ 	.short	(.L_14 - .L_13)
	.align		4
.L_13:
        /*004c*/ 	.word	index@($__internal_2_$__cuda_sm20_rcp_rn_f32_slowpath)
        /*0050*/ 	.word	0x00000020


	//----- nvinfo : EIATTR_FRAME_SIZE
	.align		4
.L_14:
        /*0054*/ 	.byte	0x04, 0x11
        /*0056*/ 	.short	(.L_16 - .L_15)
	.align		4
.L_15:
        /*0058*/ 	.word	index@(_ZN8pygpukit3ops2nn25rope_init_yarn_f32_kernelEPfS2_iiffifff)
        /*005c*/ 	.word	0x00000020


	//----- nvinfo : EIATTR_REGCOUNT
	.align		4
.L_16:
        /*0060*/ 	.byte	0x04, 0x2f
        /*0062*/ 	.short	(.L_18 - .L_17)
	.align		4
.L_17:
        /*0064*/ 	.word	index@(_ZN8pygpukit3ops2nn41rope_init_linear_interpolation_f32_kernelEPfS2_iiff)
        /*0068*/ 	.word	0x00000013


	//----- nvinfo : EIATTR_FRAME_SIZE
	.align		4
.L_18:
        /*006c*/ 	.byte	0x04, 0x11
        /*006e*/ 	.short	(.L_20 - .L_19)
	.align		4
.L_19:
        /*0070*/ 	.word	index@($__internal_1_$__cuda_sm3x_div_rn_noftz_f32_slowpath)
        /*0074*/ 	.word	0x00000020


	//----- nvinfo : EIATTR_FRAME_SIZE
	.align		4
.L_20:
        /*0078*/ 	.byte	0x04, 0x11
        /*007a*/ 	.short	(.L_22 - .L_21)
	.align		4
.L_21:
        /*007c*/ 	.word	index@($__internal_0_$__cuda_sm20_rcp_rn_f32_slowpath)
        /*0080*/ 	.word	0x00000020


	//----- nvinfo : EIATTR_FRAME_SIZE
	.align		4
.L_22:
        /*0084*/ 	.byte	0x04, 0x11
        /*0086*/ 	.short	(.L_24 - .L_23)
	.align		4
.L_23:
        /*0088*/ 	.word	index@(_ZN8pygpukit3ops2nn41rope_init_linear_interpolation_f32_kernelEPfS2_iiff)
        /*008c*/ 	.word	0x00000020


	//----- nvinfo : EIATTR_MIN_STACK_SIZE
	.align		4
.L_24:
        /*0090*/ 	.byte	0x04, 0x12
        /*0092*/ 	.short	(.L_26 - .L_25)
	.align		4
.L_25:
        /*0094*/ 	.word	index@(_ZN8pygpukit3ops2nn41rope_init_linear_interpolation_f32_kernelEPfS2_iiff)
        /*0098*/ 	.word	0x00000020


	//----- nvinfo : EIATTR_MIN_STACK_SIZE
	.align		4
.L_26:
        /*009c*/ 	.byte	0x04, 0x12
        /*009e*/ 	.short	(.L_28 - .L_27)
	.align		4
.L_27:
        /*00a0*/ 	.word	index@(_ZN8pygpukit3ops2nn25rope_init_yarn_f32_kernelEPfS2_iiffifff)
        /*00a4*/ 	.word	0x00000020


	//----- nvinfo : EIATTR_MIN_STACK_SIZE
	.align		4
.L_28:
        /*00a8*/ 	.byte	0x04, 0x12
        /*00aa*/ 	.short	(.L_30 - .L_29)
	.align		4
.L_29:
        /*00ac*/ 	.word	index@(_ZN8pygpukit3ops2nn30rope_init_ntk_aware_f32_kernelEPfS2_iiff)
        /*00b0*/ 	.word	0x00000020
.L_30:


//--------------------- .nv.compat                --------------------------
	.section	.nv.compat,"",@"SHT_CUDA_COMPAT_INFO"
	.align	4
        /*0000*/ 	.byte	0x02, 0x09, 0x00, 0x00, 0x02, 0x02, 0x01, 0x00, 0x02, 0x05, 0x05, 0x00, 0x03, 0x07, 0x01, 0x01
        /*0010*/ 	.byte	0x02, 0x03, 0x00, 0x00, 0x02, 0x06, 0x01, 0x00, 0x04, 0x0b, 0x08, 0x00, 0x01, 0x00, 0x00, 0x00
        /*0020*/ 	.byte	0x00, 0x00, 0x00, 0x00


//--------------------- .nv.info._ZN8pygpukit3ops2nn41rope_init_linear_interpolation_f32_kernelEPfS2_iiff --------------------------
	.section	.nv.info._ZN8pygpukit3ops2nn41rope_init_linear_interpolation_f32_kernelEPfS2_iiff,"",@"SHT_CUDA_INFO"
	.sectionflags	@""
	.align	4


	//----- nvinfo : EIATTR_CUDA_API_VERSION
	.align		4
        /*0000*/ 	.byte	0x04, 0x37
        /*0002*/ 	.short	(.L_32 - .L_31)
.L_31:
        /*0004*/ 	.word	0x00000082


	//----- nvinfo : EIATTR_KPARAM_INFO
	.align		4
.L_32:
        /*0008*/ 	.byte	0x04, 0x17
        /*000a*/ 	.short	(.L_34 - .L_33)
.L_33:
        /*000c*/ 	.word	0x00000000
        /*0010*/ 	.short	0x0005
        /*0012*/ 	.short	0x001c
        /*0014*/ 	.byte	0x00, 0xf0, 0x11, 0x00


	//----- nvinfo : EIATTR_KPARAM_INFO
	.align		4
.L_34:
        /*0018*/ 	.byte	0x04, 0x17
        /*001a*/ 	.short	(.L_36 - .L_35)
.L_35:
        /*001c*/ 	.word	0x00000000
        /*0020*/ 	.short	0x0004
        /*0022*/ 	.short	0x0018
        /*0024*/ 	.byte	0x00, 0xf0, 0x11, 0x00


	//----- nvinfo : EIATTR_KPARAM_INFO
	.align		4
.L_36:
        /*0028*/ 	.byte	0x04, 0x17
        /*002a*/ 	.short	(.L_38 - .L_37)
.L_37:
        /*002c*/ 	.word	0x00000000
        /*0030*/ 	.short	0x0003
        /*0032*/ 	.short	0x0014
        /*0034*/ 	.byte	0x00, 0xf0, 0x11, 0x00


	//----- nvinfo : EIATTR_KPARAM_INFO
	.align		4
.L_38:
        /*0038*/ 	.byte	0x04, 0x17
        /*003a*/ 	.short	(.L_40 - .L_39)
.L_39:
        /*003c*/ 	.word	0x00000000
        /*0040*/ 	.short	0x0002
        /*0042*/ 	.short	0x0010
        /*0044*/ 	.byte	0x00, 0xf0, 0x11, 0x00


	//----- nvinfo : EIATTR_KPARAM_INFO
	.align		4
.L_40:
        /*0048*/ 	.byte	0x04, 0x17
        /*004a*/ 	.short	(.L_42 - .L_41)
.L_41:
        /*004c*/ 	.word	0x00000000
        /*0050*/ 	.short	0x0001
        /*0052*/ 	.short	0x0008
        /*0054*/ 	.byte	0x00, 0xf5, 0x21, 0x00


	//----- nvinfo : EIATTR_KPARAM_INFO
	.align		4
.L_42:
        /*0058*/ 	.byte	0x04, 0x17
        /*005a*/ 	.short	(.L_44 - .L_43)
.L_43:
        /*005c*/ 	.word	0x00000000
        /*0060*/ 	.short	0x0000
        /*0062*/ 	.short	0x0000
        /*0064*/ 	.byte	0x00, 0xf5, 0x21, 0x00


	//----- nvinfo : EIATTR_SPARSE_MMA_MASK
	.align		4
.L_44:
        /*0068*/ 	.byte	0x03, 0x50
        /*006a*/ 	.short	0x0000


	//----- nvinfo : EIATTR_MAXREG_COUNT
	.align		4
        /*006c*/ 	.byte	0x03, 0x1b
        /*006e*/ 	.short	0x00ff


	//----- nvinfo : EIATTR_MERCURY_ISA_VERSION
	.align		4
        /*0070*/ 	.byte	0x03, 0x5f
        /*0072*/ 	.short	0x0101


	//----- nvinfo : EIATTR_VRC_CTA_INIT_COUNT
	.align		4
        /*0074*/ 	.byte	0x02, 0x4a
	.zero		1
	.zero		1


	//----- nvinfo : EIATTR_EXIT_INSTR_OFFSETS
	.align		4
        /*0078*/ 	.byte	0x04, 0x1c
        /*007a*/ 	.short	(.L_46 - .L_45)


	//   ....[0]....
.L_45:
        /*007c*/ 	.word	0x00000090


	//   ....[1]....
        /*0080*/ 	.word	0x000015d0


	//   ....[2]....
        /*0084*/ 	.word	0x00002040


	//----- nvinfo : EIATTR_CRS_STACK_SIZE
	.align		4
.L_46:
        /*0088*/ 	.byte	0x04, 0x1e
        /*008a*/ 	.short	(.L_48 - .L_47)
.L_47:
        /*008c*/ 	.word	0x00000000


	//----- nvinfo : EIATTR_CBANK_PARAM_SIZE
	.align		4
.L_48:
        /*0090*/ 	.byte	0x03, 0x19
        /*0092*/ 	.short	0x0020


	//----- nvinfo : EIATTR_PARAM_CBANK
	.align		4
        /*0094*/ 	.byte	0x04, 0x0a
        /*0096*/ 	.short	(.L_50 - .L_49)
	.align		4
.L_49:
        /*0098*/ 	.word	index@(.nv.constant0._ZN8pygpukit3ops2nn41rope_init_linear_interpolation_f32_kernelEPfS2_iiff)
        /*009c*/ 	.short	0x0380
        /*009e*/ 	.short	0x0020


	//----- nvinfo : EIATTR_SW_WAR
	.align		4
.L_50:
        /*00a0*/ 	.byte	0x04, 0x36
        /*00a2*/ 	.short	(.L_52 - .L_51)
.L_51:
        /*00a4*/ 	.word	0x00000008
.L_52:


//--------------------- .nv.info._ZN8pygpukit3ops2nn25rope_init_yarn_f32_kernelEPfS2_iiffifff --------------------------
	.section	.nv.info._ZN8pygpukit3ops2nn25rope_init_yarn_f32_kernelEPfS2_iiffifff,"",@"SHT_CUDA_INFO"
	.sectionflags	@""
	.align	4


	//----- nvinfo : EIATTR_CUDA_API_VERSION
	.align		4
        /*0000*/ 	.byte	0x04, 0x37
        /*0002*/ 	.short	(.L_54 - .L_53)
.L_53:
        /*0004*/ 	.word	0x00000082


	//----- nvinfo : EIATTR_KPARAM_INFO
	.align		4
.L_54:
        /*0008*/ 	.byte	0x04, 0x17
        /*000a*/ 	.short	(.L_56 - .L_55)
.L_55:
        /*000c*/ 	.word	0x00000000
        /*0010*/ 	.short	0x0009
        /*0012*/ 	.short	0x002c
        /*0014*/ 	.byte	0x00, 0xf0, 0x11, 0x00


	//----- nvinfo : EIATTR_KPARAM_INFO
	.align		4
.L_56:
        /*0018*/ 	.byte	0x04, 0x17
        /*001a*/ 	.short	(.L_58 - .L_57)
.L_57:
        /*001c*/ 	.word	0x00000000
        /*0020*/ 	.short	0x0008
        /*0022*/ 	.short	0x0028
        /*0024*/ 	.byte	0x00, 0xf0, 0x11, 0x00


	//----- nvinfo : EIATTR_KPARAM_INFO
	.align		4
.L_58:
        /*0028*/ 	.byte	0x04, 0x17
        /*002a*/ 	.short	(.L_60 - .L_59)
.L_59:
        /*002c*/ 	.word	0x00000000
        /*0030*/ 	.short	0x0007
        /*0032*/ 	.short	0x0024
        /*0034*/ 	.byte	0x00, 0xf0, 0x11, 0x00


	//----- nvinfo : EIATTR_KPARAM_INFO
	.align		4
.L_60:
        /*0038*/ 	.byte	0x04, 0x17
        /*003a*/ 	.short	(.L_62 - .L_61)
.L_61:
        /*003c*/ 	.word	0x00000000
        /*0040*/ 	.short	0x0006
        /*0042*/ 	.short	0x0020
        /*0044*/ 	.byte	0x00, 0xf0, 0x11, 0x00


	//----- nvinfo : EIATTR_KPARAM_INFO
	.align		4
.L_62:
        /*0048*/ 	.byte	0x04, 0x17
        /*004a*/ 	.short	(.L_64 - .L_63)
.L_63:
        /*004c*/ 	.word	0x00000000
        /*0050*/ 	.short	0x0005
        /*0052*/ 	.short	0x001c
        /*0054*/ 	.byte	0x00, 0xf0, 0x11, 0x00


	//----- nvinfo : EIATTR_KPARAM_INFO
	.align		4
.L_64:
        /*0058*/ 	.byte	0x04, 0x17
        /*005a*/ 	.short	(.L_66 - .L_65)
.L_65:
        /*005c*/ 	.word	0x00000000
        /*0060*/ 	.short	0x0004
        /*0062*/ 	.short	0x0018
        /*0064*/ 	.byte	0x00, 0xf0, 0x11, 0x00


	//----- nvinfo : EIATTR_KPARAM_INFO
	.align		4
.L_66:
        /*0068*/ 	.byte	0x04, 0x17
        /*006a*/ 	.short	(.L_68 - .L_67)
.L_67:
        /*006c*/ 	.word	0x00000000
        /*0070*/ 	.short	0x0003
        /*0072*/ 	.short	0x0014
        /*0074*/ 	.byte	0x00, 0xf0, 0x11, 0x00


	//----- nvinfo : EIATTR_KPARAM_INFO
	.align		4
.L_68:
        /*0078*/ 	.byte	0x04, 0x17
        /*007a*/ 	.short	(.L_70 - .L_69)
.L_69:
        /*007c*/ 	.word	0x00000000
        /*0080*/ 	.short	0x0002
        /*0082*/ 	.short	0x0010
        /*0084*/ 	.byte	0x00, 0xf0, 0x11, 0x00


	//----- nvinfo : EIATTR_KPARAM_INFO
	.align		4
.L_70:
        /*0088*/ 	.byte	0x04, 0x17
        /*008a*/ 	.short	(.L_72 - .L_71)
.L_71:
        /*008c*/ 	.word	0x00000000
        /*0090*/ 	.short	0x0001
        /*0092*/ 	.short	0x0008
        /*0094*/ 	.byte	0x00, 0xf5, 0x21, 0x00


	//----- nvinfo : EIATTR_KPARAM_INFO
	.align		4
.L_72:
        /*0098*/ 	.byte	0x04, 0x17
        /*009a*/ 	.short	(.L_74 - .L_73)
.L_73:
        /*009c*/ 	.word	0x00000000
        /*00a0*/ 	.short	0x0000
        /*00a2*/ 	.short	0x0000
        /*00a4*/ 	.byte	0x00, 0xf5, 0x21, 0x00


	//----- nvinfo : EIATTR_SPARSE_MMA_MASK
	.align		4
.L_74:
        /*00a8*/ 	.byte	0x03, 0x50
        /*00aa*/ 	.short	0x0000


	//----- nvinfo : EIATTR_MAXREG_COUNT
	.align		4
        /*00ac*/ 	.byte	0x03, 0x1b
        /*00ae*/ 	.short	0x00ff


	//----- nvinfo : EIATTR_MERCURY_ISA_VERSION
	.align		4
        /*00b0*/ 	.byte	0x03, 0x5f
        /*00b2*/ 	.short	0x0101


	//----- nvinfo : EIATTR_VRC_CTA_INIT_COUNT
	.align		4
        /*00b4*/ 	.byte	0x02, 0x4a
	.zero		1
	.zero		1


	//----- nvinfo : EIATTR_EXIT_INSTR_OFFSETS
	.align		4
        /*00b8*/ 	.byte	0x04, 0x1c
        /*00ba*/ 	.short	(.L_76 - .L_75)


	//   ....[0]....
.L_75:
        /*00bc*/ 	.word	0x00000090


	//   ....[1]....
        /*00c0*/ 	.word	0x00001d80


	//   ....[2]....
        /*00c4*/ 	.word	0x00002810


	//----- nvinfo : EIATTR_CRS_STACK_SIZE
	.align		4
.L_76:
        /*00c8*/ 	.byte	0x04, 0x1e
        /*00ca*/ 	.short	(.L_78 - .L_77)
.L_77:
        /*00cc*/ 	.word	0x00000000


	//----- nvinfo : EIATTR_CBANK_PARAM_SIZE
	.align		4
.L_78:
        /*00d0*/ 	.byte	0x03, 0x19
        /*00d2*/ 	.short	0x0030


	//----- nvinfo : EIATTR_PARAM_CBANK
	.align		4
        /*00d4*/ 	.byte	0x04, 0x0a
        /*00d6*/ 	.short	(.L_80 - .L_79)
	.align		4
.L_79:
        /*00d8*/ 	.word	index@(.nv.constant0._ZN8pygpukit3ops2nn25rope_init_yarn_f32_kernelEPfS2_iiffifff)
        /*00dc*/ 	.short	0x0380
        /*00de*/ 	.short	0x0030


	//----- nvinfo : EIATTR_SW_WAR
	.align		4
.L_80:
        /*00e0*/ 	.byte	0x04, 0x36
        /*00e2*/ 	.short	(.L_82 - .L_81)
.L_81:
        /*00e4*/ 	.word	0x00000008
.L_82:


//--------------------- .nv.info._ZN8pygpukit3ops2nn30rope_init_ntk_aware_f32_kernelEPfS2_iiff --------------------------
	.section	.nv.info._ZN8pygpukit3ops2nn30rope_init_ntk_aware_f32_kernelEPfS2_iiff,"",@"SHT_CUDA_INFO"
	.sectionflags	@""
	.align	4


	//----- nvinfo : EIATTR_CUDA_API_VERSION
	.align		4
        /*0000*/ 	.byte	0x04, 0x37
        /*0002*/ 	.short	(.L_84 - .L_83)
.L_83:
        /*0004*/ 	.word	0x00000082


	//----- nvinfo : EIATTR_KPARAM_INFO
	.align		4
.L_84:
        /*0008*/ 	.byte	0x04, 0x17
        /*000a*/ 	.short	(.L_86 - .L_85)
.L_85:
        /*000c*/ 	.word	0x00000000
        /*0010*/ 	.short	0x0005
        /*0012*/ 	.short	0x001c
        /*0014*/ 	.byte	0x00, 0xf0, 0x11, 0x00


	//----- nvinfo : EIATTR_KPARAM_INFO
	.align		4
.L_86:
        /*0018*/ 	.byte	0x04, 0x17
        /*001a*/ 	.short	(.L_88 - .L_87)
.L_87:
        /*001c*/ 	.word	0x00000000
        /*0020*/ 	.short	0x0004
        /*0022*/ 	.short	0x0018
        /*0024*/ 	.byte	0x00, 0xf0, 0x11, 0x00


	//----- nvinfo : EIATTR_KPARAM_INFO
	.align		4
.L_88:
        /*0028*/ 	.byte	0x04, 0x17
        /*002a*/ 	.short	(.L_90 - .L_89)
.L_89:
        /*002c*/ 	.word	0x00000000
        /*0030*/ 	.short	0x0003
        /*0032*/ 	.short	0x0014
        /*0034*/ 	.byte	0x00, 0xf0, 0x11, 0x00


	//----- nvinfo : EIATTR_KPARAM_INFO
	.align		4
.L_90:
        /*0038*/ 	.byte	0x04, 0x17
        /*003a*/ 	.short	(.L_92 - .L_91)
.L_91:
        /*003c*/ 	.word	0x00000000
        /*0040*/ 	.short	0x0002
        /*0042*/ 	.short	0x0010
        /*0044*/ 	.byte	0x00, 0xf0, 0x11, 0x00


	//----- nvinfo : EIATTR_KPARAM_INFO
	.align		4
.L_92:
        /*0048*/ 	.byte	0x04, 0x17
        /*004a*/ 	.short	(.L_94 - .L_93)
.L_93:
        /*004c*/ 	.word	0x00000000
        /*0050*/ 	.short	0x0001
        /*0052*/ 	.short	0x0008
        /*0054*/ 	.byte	0x00, 0xf5, 0x21, 0x00


	//----- nvinfo : EIATTR_KPARAM_INFO
	.align		4
.L_94:
        /*0058*/ 	.byte	0x04, 0x17
        /*005a*/ 	.short	(.L_96 - .L_95)
.L_95:
        /*005c*/ 	.word	0x00000000
        /*0060*/ 	.short	0x0000
        /*0062*/ 	.short	0x0000
        /*0064*/ 	.byte	0x00, 0xf5, 0x21, 0x00


	//----- nvinfo : EIATTR_SPARSE_MMA_MASK
	.align		4
.L_96:
        /*0068*/ 	.byte	0x03, 0x50
        /*006a*/ 	.short	0x0000


	//----- nvinfo : EIATTR_MAXREG_COUNT
	.align		4
        /*006c*/ 	.byte	0x03, 0x1b
        /*006e*/ 	.short	0x00ff


	//----- nvinfo : EIATTR_MERCURY_ISA_VERSION
	.align		4
        /*0070*/ 	.byte	0x03, 0x5f
        /*0072*/ 	.short	0x0101


	//----- nvinfo : EIATTR_VRC_CTA_INIT_COUNT
	.align		4
        /*0074*/ 	.byte	0x02, 0x4a
	.zero		1
	.zero		1


	//----- nvinfo : EIATTR_EXIT_INSTR_OFFSETS
	.align		4
        /*0078*/ 	.byte	0x04, 0x1c
        /*007a*/ 	.short	(.L_98 - .L_97)


	//   ....[0]....
.L_97:
        /*007c*/ 	.word	0x00000090


	//   ....[1]....
        /*0080*/ 	.word	0x00001cb0


	//   ....[2]....
        /*0084*/ 	.word	0x00002c90


	//----- nvinfo : EIATTR_CRS_STACK_SIZE
	.align		4
.L_98:
        /*0088*/ 	.byte	0x04, 0x1e
        /*008a*/ 	.short	(.L_100 - .L_99)
.L_99:
        /*008c*/ 	.word	0x00000000


	//----- nvinfo : EIATTR_CBANK_PARAM_SIZE
	.align		4
.L_100:
        /*0090*/ 	.byte	0x03, 0x19
        /*0092*/ 	.short	0x0020


	//----- nvinfo : EIATTR_PARAM_CBANK
	.align		4
        /*0094*/ 	.byte	0x04, 0x0a
        /*0096*/ 	.short	(.L_102 - .L_101)
	.align		4
.L_101:
        /*0098*/ 	.word	index@(.nv.constant0._ZN8pygpukit3ops2nn30rope_init_ntk_aware_f32_kernelEPfS2_iiff)
        /*009c*/ 	.short	0x0380
        /*009e*/ 	.short	0x0020


	//----- nvinfo : EIATTR_SW_WAR
	.align		4
.L_102:
        /*00a0*/ 	.byte	0x04, 0x36
        /*00a2*/ 	.short	(.L_104 - .L_103)
.L_103:
        /*00a4*/ 	.word	0x00000008
.L_104:


//--------------------- .nv.callgraph             --------------------------
	.section	.nv.callgraph,"",@"SHT_CUDA_CALLGRAPH"
	.align	4
	.sectionentsize	8
	.align		4
        /*0000*/ 	.word	0x00000000
	.align		4
        /*0004*/ 	.word	0xffffffff
	.align		4
        /*0008*/ 	.word	0x00000000
	.align		4
        /*000c*/ 	.word	0xfffffffe
	.align		4
        /*0010*/ 	.word	0x00000000
	.align		4
        /*0014*/ 	.word	0xfffffffd
	.align		4
        /*0018*/ 	.word	0x00000000
	.align		4
        /*001c*/ 	.word	0xfffffffc


//--------------------- .nv.constant4             --------------------------
	.section	.nv.constant4,"a",@progbits
	.align	8
	.align		8
.nv.constant4:
        /*0000*/ 	.dword	__cudart_i2opi_f


//--------------------- .text._ZN8pygpukit3ops2nn41rope_init_linear_interpolation_f32_kernelEPfS2_iiff --------------------------
	.section	.text._ZN8pygpukit3ops2nn41rope_init_linear_interpolation_f32_kernelEPfS2_iiff,"ax",@progbits
	.align	128
        .global         _ZN8pygpukit3ops2nn41rope_init_linear_interpolation_f32_kernelEPfS2_iiff
        .type           _ZN8pygpukit3ops2nn41rope_init_linear_interpolation_f32_kernelEPfS2_iiff,@function
        .size           _ZN8pygpukit3ops2nn41rope_init_linear_interpolation_f32_kernelEPfS2_iiff,(.L_x_135 - _ZN8pygpukit3ops2nn41rope_init_linear_interpolation_f32_kernelEPfS2_iiff)
        .other          _ZN8pygpukit3ops2nn41rope_init_linear_interpolation_f32_kernelEPfS2_iiff,@"STO_CUDA_ENTRY STV_DEFAULT"
_ZN8pygpukit3ops2nn41rope_init_linear_interpolation_f32_kernelEPfS2_iiff:
.text._ZN8pygpukit3ops2nn41rope_init_linear_interpolation_f32_kernelEPfS2_iiff:
[----:B------:R-:W0:Y:S01]  /*0000*/  LDC R1, c[0x0][0x37c] ;  /* 0x0000df00ff017b82 */ /* 0x000e220000000800 */
[----:B------:R-:W1:Y:S07]  /*0010*/  S2R R5, SR_TID.X ;  /* 0x0000000000057919 */ /* 0x000e6e0000002100 */
[----:B------:R-:W1:Y:S01]  /*0020*/  S2UR UR4, SR_CTAID.X ;  /* 0x00000000000479c3 */ /* 0x000e620000002500 */
[----:B0-----:R-:W-:-:S07]  /*0030*/  VIADD R1, R1, 0xffffffe0 ;  /* 0xffffffe001017836 */ /* 0x001fce0000000000 */
[----:B------:R-:W1:Y:S08]  /*0040*/  LDC R6, c[0x0][0x360] ;  /* 0x0000d800ff067b82 */ /* 0x000e700000000800 */
[----:B------:R-:W0:Y:S01]  /*0050*/  LDC.64 R2, c[0x0][0x390] ;  /* 0x0000e400ff027b82 */ /* 0x000e220000000a00 */
[----:B-1----:R-:W-:Y:S02]  /*0060*/  IMAD R6, R6, UR4, R5 ;  /* 0x0000000406067c24 */ /* 0x002fe4000f8e0205 */
[----:B0-----:R-:W-:-:S05]  /*0070*/  IMAD R5, R3, R2, RZ ;  /* 0x0000000203057224 */ /* 0x001fca00078e02ff */
[----:B------:R-:W-:-:S13]  /*0080*/  ISETP.GE.AND P0, PT, R6, R5, PT ;  /* 0x000000050600720c */ /* 0x000fda0003f06270 */
[----:B------:R-:W-:Y:S05]  /*0090*/  @P0 EXIT ;  /* 0x000000000000094d */ /* 0x000fea0003800000 */
[----:B------:R-:W-:Y:S01]  /*00a0*/  IABS R7, R3 ;  /* 0x0000000300077213 */ /* 0x000fe20000000000 */
[----:B------:R-:W0:Y:S01]  /*00b0*/  LDC R11, c[0x0][0x39c] ;  /* 0x0000e700ff0b7b82 */ /* 0x000e220000000800 */
[----:B------:R-:W-:Y:S02]  /*00c0*/  BSSY.RECONVERGENT B0, `(.L_x_0) ;  /* 0x000002a000007945 */ /* 0x000fe40003800200 */
[----:B------:R-:W1:Y:S08]  /*00d0*/  I2F.RP R0, R7 ;  /* 0x0000000700007306 */ /* 0x000e700000209400 */
[----:B-1----:R-:W1:Y:S02]  /*00e0*/  MUFU.RCP R0, R0 ;  /* 0x0000000000007308 */ /* 0x002e640000001000 */
[----:B-1----:R-:W-:-:S06]  /*00f0*/  VIADD R4, R0, 0xffffffe ;  /* 0x0ffffffe00047836 */ /* 0x002fcc0000000000 */
[----:B------:R1:W2:Y:S02]  /*0100*/  F2I.FTZ.U32.TRUNC.NTZ R5, R4 ;  /* 0x0000000400057305 */ /* 0x0002a4000021f000 */
[----:B-1----:R-:W-:Y:S02]  /*0110*/  IMAD.MOV.U32 R4, RZ, RZ, RZ ;  /* 0x000000ffff047224 */ /* 0x002fe400078e00ff */
[----:B--2---:R-:W-:-:S04]  /*0120*/  IMAD.MOV R2, RZ, RZ, -R5 ;  /* 0x000000ffff027224 */ /* 0x004fc800078e0a05 */
[----:B------:R-:W-:Y:S01]  /*0130*/  IMAD R9, R2, R7, RZ ;  /* 0x0000000702097224 */ /* 0x000fe200078e02ff */
[----:B------:R-:W-:-:S03]  /*0140*/  IABS R2, R6 ;  /* 0x0000000600027213 */ /* 0x000fc60000000000 */
[----:B------:R-:W-:-:S06]  /*0150*/  IMAD.HI.U32 R5, R5, R9, R4 ;  /* 0x0000000905057227 */ /* 0x000fcc00078e0004 */
[----:B------:R-:W-:-:S04]  /*0160*/  IMAD.HI.U32 R5, R5, R2, RZ ;  /* 0x0000000205057227 */ /* 0x000fc800078e00ff */
[----:B------:R-:W-:-:S04]  /*0170*/  IMAD.MOV R0, RZ, RZ, -R5 ;  /* 0x000000ffff007224 */ /* 0x000fc800078e0a05 */
[----:B------:R-:W-:Y:S01]  /*0180*/  IMAD R0, R7, R0, R2 ;  /* 0x0000000007007224 */ /* 0x000fe200078e0202 */
[----:B------:R-:W-:-:S04]  /*0190*/  LOP3.LUT R2, R6, R3, RZ, 0x3c, !PT ;  /* 0x0000000306027212 */ /* 0x000fc800078e3cff */
[----:B------:R-:W-:Y:S02]  /*01a0*/  ISETP.GT.U32.AND P2, PT, R7, R0, PT ;  /* 0x000000000700720c */ /* 0x000fe40003f44070 */
[----:B------:R-:W-:-:S11]  /*01b0*/  ISETP.GE.AND P1, PT, R2, RZ, PT ;  /* 0x000000ff0200720c */ /* 0x000fd60003f26270 */
[----:B------:R-:W-:Y:S02]  /*01c0*/  @!P2 IMAD.IADD R0, R0, 0x1, -R7 ;  /* 0x000000010000a824 */ /* 0x000fe400078e0a07 */
[----:B------:R-:W-:Y:S01]  /*01d0*/  @!P2 VIADD R5, R5, 0x1 ;  /* 0x000000010505a836 */ /* 0x000fe20000000000 */
[----:B------:R-:W-:Y:S02]  /*01e0*/  ISETP.NE.AND P2, PT, R3, RZ, PT ;  /* 0x000000ff0300720c */ /* 0x000fe40003f45270 */
[----:B------:R-:W-:Y:S02]  /*01f0*/  ISETP.GE.U32.AND P0, PT, R0, R7, PT ;  /* 0x000000070000720c */ /* 0x000fe40003f06070 */
[----:B0-----:R-:W0:Y:S11]  /*0200*/  MUFU.RCP R0, R11 ;  /* 0x0000000b00007308 */ /* 0x001e360000001000 */
[----:B------:R-:W-:-:S04]  /*0210*/  @P0 VIADD R5, R5, 0x1 ;  /* 0x0000000105050836 */ /* 0x000fc80000000000 */
[----:B------:R-:W-:Y:S01]  /*0220*/  @!P1 IMAD.MOV R5, RZ, RZ, -R5 ;  /* 0x000000ffff059224 */ /* 0x000fe200078e0a05 */
[----:B------:R-:W-:Y:S01]  /*0230*/  @!P2 LOP3.LUT R5, RZ, R3, RZ, 0x33, !PT ;  /* 0x00000003ff05a212 */ /* 0x000fe200078e33ff */
[----:B0-----:R-:W-:-:S04]  /*0240*/  FFMA R7, R0, -R11, 1 ;  /* 0x3f80000000077423 */ /* 0x001fc8000000080b */
[----:B------:R-:W-:Y:S01]  /*0250*/  FFMA R9, R0, R7, R0 ;  /* 0x0000000700097223 */ /* 0x000fe20000000000 */
[----:B------:R-:W-:Y:S01]  /*0260*/  I2FP.F32.S32 R0, R5 ;  /* 0x0000000500007245 */ /* 0x000fe20000201400 */
[----:B------:R-:W-:-:S03]  /*0270*/  IMAD.MOV R4, RZ, RZ, -R5 ;  /* 0x000000ffff047224 */ /* 0x000fc600078e0a05 */
[----:B------:R-:W0:Y:S01]  /*0280*/  FCHK P0, R0, R11 ;  /* 0x0000000b00007302 */ /* 0x000e220000000000 */
[----:B------:R-:W-:Y:S01]  /*0290*/  FFMA R5, R0, R9, RZ ;  /* 0x0000000900057223 */ /* 0x000fe200000000ff */
[----:B------:R-:W-:-:S03]  /*02a0*/  IMAD R4, R3, R4, R6 ;  /* 0x0000000403047224 */ /* 0x000fc600078e0206 */
[----:B------:R-:W-:Y:S02]  /*02b0*/  FFMA R2, R5, -R11, R0 ;  /* 0x8000000b05027223 */ /* 0x000fe40000000000 */
[----:B------:R-:W-:Y:S02]  /*02c0*/  LEA.HI R7, R4, R4, RZ, 0x1 ;  /* 0x0000000404077211 */ /* 0x000fe400078f08ff */
[----:B------:R-:W-:Y:S01]  /*02d0*/  FFMA R5, R9, R2, R5 ;  /* 0x0000000209057223 */ /* 0x000fe20000000005 */
[----:B------:R-:W-:Y:S01]  /*02e0*/  IMAD.MOV.U32 R2, RZ, RZ, 0x3f800000 ;  /* 0x3f800000ff027424 */ /* 0x000fe200078e00ff */
[----:B------:R-:W-:Y:S01]  /*02f0*/  LOP3.LUT R7, R7, 0xfffffffe, RZ, 0xc0, !PT ;  /* 0xfffffffe07077812 */ /* 0x000fe200078ec0ff */
[----:B0-----:R-:W-:Y:S06]  /*0300*/  @!P0 BRA `(.L_x_1) ;  /* 0x0000000000148947 */ /* 0x001fec0003800000 */
[----:B------:R-:W0:Y:S01]  /*0310*/  LDCU UR4, c[0x0][0x39c] ;  /* 0x00007380ff0477ac */ /* 0x000e220008000800 */
[----:B------:R-:W-:Y:S01]  /*0320*/  MOV R8, 0x350 ;  /* 0x0000035000087802 */ /* 0x000fe20000000f00 */
[----:B0-----:R-:W-:-:S07]  /*0330*/  IMAD.U32 R3, RZ, RZ, UR4 ;  /* 0x00000004ff037e24 */ /* 0x001fce000f8e00ff */
[----:B------:R-:W-:Y:S05]  /*0340*/  CALL.REL.NOINC `($__internal_1_$__cuda_sm3x_div_rn_noftz_f32_slowpath) ;  /* 0x0000002000107944 */ /* 0x000fea0003c00000 */
[----:B------:R-:W-:-:S07]  /*0350*/  MOV R5, R0 ;  /* 0x0000000000057202 */ /* 0x000fce0000000f00 */
.L_x_1:
[----:B------:R-:W-:Y:S05]  /*0360*/  BSYNC.RECONVERGENT B0 ;  /* 0x0000000000007941 */ /* 0x000fea0003800200 */
.L_x_0:
[----:B------:R-:W0:Y:S01]  /*0370*/  LDCU UR4, c[0x0][0x394] ;  /* 0x00007280ff0477ac */ /* 0x000e220008000800 */
[----:B------:R-:W-:Y:S01]  /*0380*/  I2FP.F32.S32 R0, R7 ;  /* 0x0000000700007245 */ /* 0x000fe20000201400 */
[----:B------:R-:W-:Y:S01]  /*0390*/  BSSY.RECONVERGENT B0, `(.L_x_2) ;  /* 0x000000e000007945 */ /* 0x000fe20003800200 */
[----:B0-----:R-:W-:-:S04]  /*03a0*/  I2FP.F32.S32 R9, UR4 ;  /* 0x0000000400097c45 */ /* 0x001fc80008201400 */
[----:B------:R-:W0:Y:S08]  /*03b0*/  MUFU.RCP R8, R9 ;  /* 0x0000000900087308 */ /* 0x000e300000001000 */
[----:B------:R-:W1:Y:S01]  /*03c0*/  FCHK P0, R0, R9 ;  /* 0x0000000900007302 */ /* 0x000e620000000000 */
[----:B0-----:R-:W-:-:S04]  /*03d0*/  FFMA R3, -R9, R8, 1 ;  /* 0x3f80000009037423 */ /* 0x001fc80000000108 */
[----:B------:R-:W-:-:S04]  /*03e0*/  FFMA R3, R8, R3, R8 ;  /* 0x0000000308037223 */ /* 0x000fc80000000008 */
[----:B------:R-:W-:-:S04]  /*03f0*/  FFMA R8, R0, R3, RZ ;  /* 0x0000000300087223 */ /* 0x000fc800000000ff */
[----:B------:R-:W-:-:S04]  /*0400*/  FFMA R7, -R9, R8, R0 ;  /* 0x0000000809077223 */ /* 0x000fc80000000100 */
[----:B------:R-:W-:Y:S01]  /*0410*/  FFMA R3, R3, R7, R8 ;  /* 0x0000000703037223 */ /* 0x000fe20000000008 */
[----:B-1----:R-:W-:Y:S06]  /*0420*/  @!P0 BRA `(.L_x_3) ;  /* 0x0000000000108947 */ /* 0x002fec0003800000 */
[----:B------:R-:W-:Y:S01]  /*0430*/  IMAD.MOV.U32 R3, RZ, RZ, R9 ;  /* 0x000000ffff037224 */ /* 0x000fe200078e0009 */
[----:B------:R-:W-:-:S07]  /*0440*/  MOV R8, 0x460 ;  /* 0x0000046000087802 */ /* 0x000fce0000000f00 */
[----:B------:R-:W-:Y:S05]  /*0450*/  CALL.REL.NOINC `($__internal_1_$__cuda_sm3x_div_rn_noftz_f32_slowpath) ;  /* 0x0000001c00cc7944 */ /* 0x000fea0003c00000 */
[----:B------:R-:W-:-:S07]  /*0460*/  IMAD.MOV.U32 R3, RZ, RZ, R0 ;  /* 0x000000ffff037224 */ /* 0x000fce00078e0000 */
.L_x_3:
[----:B------:R-:W-:Y:S05]  /*0470*/  BSYNC.RECONVERGENT B0 ;  /* 0x0000000000007941 */ /* 0x000fea0003800200 */
.L_x_2:
[----:B------:R-:W0:Y:S01]  /*0480*/  LDC R0, c[0x0][0x398] ;  /* 0x0000e600ff007b82 */ /* 0x000e220000000800 */
[----:B------:R-:W-:Y:S01]  /*0490*/  IMAD.MOV.U32 R15, RZ, RZ, 0x3a2c32e4 ;  /* 0x3a2c32e4ff0f7424 */ /* 0x000fe200078e00ff */
[----:B------:R-:W-:Y:S01]  /*04a0*/  BSSY.RECONVERGENT B0, `(.L_x_4) ;  /* 0x0000058000007945 */ /* 0x000fe20003800200 */
[C---:B0-----:R-:W-:Y:S01]  /*04b0*/  FMUL R7, |R0|.reuse, 16777216 ;  /* 0x4b80000000077820 */ /* 0x041fe20000400200 */
[----:B------:R-:W-:-:S04]  /*04c0*/  FSETP.GEU.AND P0, PT, |R0|, 1.175494350822287508e-38, PT ;  /* 0x008000000000780b */ /* 0x000fc80003f0e200 */
[----:B------:R-:W-:-:S05]  /*04d0*/  FSEL R7, R7, |R0|, !P0 ;  /* 0x4000000007077208 */ /* 0x000fca0004000000 */
[----:B------:R-:W-:-:S05]  /*04e0*/  VIADD R8, R7, 0xc0cafb0d ;  /* 0xc0cafb0d07087836 */ /* 0x000fca0000000000 */
[----:B------:R-:W-:-:S05]  /*04f0*/  LOP3.LUT R8, R8, 0xff800000, RZ, 0xc0, !PT ;  /* 0xff80000008087812 */ /* 0x000fca00078ec0ff */
[----:B------:R-:W-:Y:S01]  /*0500*/  IMAD.IADD R7, R7, 0x1, -R8 ;  /* 0x0000000107077824 */ /* 0x000fe200078e0a08 */
[----:B------:R-:W-:-:S03]  /*0510*/  I2FP.F32.S32 R8, R8 ;  /* 0x0000000800087245 */ /* 0x000fc60000201400 */
[C---:B------:R-:W-:Y:S01]  /*0520*/  FADD R10, R7.reuse, 1 ;  /* 0x3f800000070a7421 */ /* 0x040fe20000000000 */
[----:B------:R-:W-:Y:S01]  /*0530*/  FADD R9, R7, -1 ;  /* 0xbf80000007097421 */ /* 0x000fe20000000000 */
[----:B------:R-:W-:-:S03]  /*0540*/  FSEL R7, RZ, -24, P0 ;  /* 0xc1c00000ff077808 */ /* 0x000fc60000000000 */
[----:B------:R-:W-:Y:S01]  /*0550*/  FADD R11, R9, R9 ;  /* 0x00000009090b7221 */ /* 0x000fe20000000000 */
[----:B------:R-:W0:Y:S01]  /*0560*/  MUFU.RCP R10, R10 ;  /* 0x0000000a000a7308 */ /* 0x000e220000001000 */
[----:B------:R-:W-:Y:S02]  /*0570*/  FFMA R8, R8, 1.1920928955078125e-07, R7 ;  /* 0x3400000008087823 */ /* 0x000fe40000000007 */
[----:B0-----:R-:W-:-:S04]  /*0580*/  FMUL R11, R10, R11 ;  /* 0x0000000b0a0b7220 */ /* 0x001fc80000400000 */
[----:B------:R-:W-:Y:S01]  /*0590*/  FADD R13, R9, -R11 ;  /* 0x8000000b090d7221 */ /* 0x000fe20000000000 */
[C---:B------:R-:W-:Y:S01]  /*05a0*/  FMUL R12, R11.reuse, R11 ;  /* 0x0000000b0b0c7220 */ /* 0x040fe20000400000 */
[----:B------:R-:W-:Y:S02]  /*05b0*/  FFMA R7, R11, 1.4426950216293334961, R8 ;  /* 0x3fb8aa3b0b077823 */ /* 0x000fe40000000008 */
[----:B------:R-:W-:Y:S01]  /*05c0*/  FADD R14, R13, R13 ;  /* 0x0000000d0d0e7221 */ /* 0x000fe20000000000 */
[----:B------:R-:W-:Y:S01]  /*05d0*/  FFMA R13, R12, R15, 0.0032181653659790754318 ;  /* 0x3b52e7db0c0d7423 */ /* 0x000fe2000000000f */
[----:B------:R-:W-:Y:S02]  /*05e0*/  FADD R8, R8, -R7 ;  /* 0x8000000708087221 */ /* 0x000fe40000000000 */
[----:B------:R-:W-:Y:S01]  /*05f0*/  FFMA R9, R9, -R11, R14 ;  /* 0x8000000b09097223 */ /* 0x000fe2000000000e */
[----:B------:R-:W-:Y:S01]  /*0600*/  FFMA R13, R12, R13, 0.018033718690276145935 ;  /* 0x3c93bb730c0d7423 */ /* 0x000fe2000000000d */
[----:B------:R-:W-:-:S02]  /*0610*/  FFMA R8, R11, 1.4426950216293334961, R8 ;  /* 0x3fb8aa3b0b087823 */ /* 0x000fc40000000008 */
[----:B------:R-:W-:Y:S01]  /*0620*/  FMUL R9, R10, R9 ;  /* 0x000000090a097220 */ /* 0x000fe20000400000 */
[----:B------:R-:W-:-:S03]  /*0630*/  FFMA R13, R12, R13, 0.12022458761930465698 ;  /* 0x3df6384f0c0d7423 */ /* 0x000fc6000000000d */
[----:B------:R-:W-:Y:S01]  /*0640*/  FFMA R8, R9, 1.4426950216293334961, R8 ;  /* 0x3fb8aa3b09087823 */ /* 0x000fe20000000008 */
[----:B------:R-:W-:-:S03]  /*0650*/  FMUL R12, R12, R13 ;  /* 0x0000000d0c0c7220 */ /* 0x000fc60000400000 */
[----:B------:R-:W-:Y:S01]  /*0660*/  FFMA R8, R11, 1.9251366722983220825e-08, R8 ;  /* 0x32a55e340b087823 */ /* 0x000fe20000000008 */
[----:B------:R-:W-:-:S04]  /*0670*/  FMUL R10, R12, 3 ;  /* 0x404000000c0a7820 */ /* 0x000fc80000400000 */
[----:B------:R-:W-:-:S04]  /*0680*/  FFMA R9, R9, R10, R8 ;  /* 0x0000000a09097223 */ /* 0x000fc80000000008 */
[----:B------:R-:W-:-:S04]  /*0690*/  FFMA R12, R11, R12, R9 ;  /* 0x0000000c0b0c7223 */ /* 0x000fc80000000009 */
[----:B------:R-:W-:-:S04]  /*06a0*/  FADD R9, R7, R12 ;  /* 0x0000000c07097221 */ /* 0x000fc80000000000 */
[----:B------:R-:W-:Y:S01]  /*06b0*/  FMUL R8, R9, R3 ;  /* 0x0000000309087220 */ /* 0x000fe20000400000 */
[----:B------:R-:W-:-:S03]  /*06c0*/  FADD R7, -R7, R9 ;  /* 0x0000000907077221 */ /* 0x000fc60000000100 */
[----:B------:R-:W0:Y:S01]  /*06d0*/  FRND R11, R8 ;  /* 0x00000008000b7307 */ /* 0x000e220000201000 */
[----:B------:R-:W-:Y:S01]  /*06e0*/  FADD R12, R12, -R7 ;  /* 0x800000070c0c7221 */ /* 0x000fe20000000000 */
[-C--:B------:R-:W-:Y:S01]  /*06f0*/  FFMA R9, R9, R3.reuse, -R8 ;  /* 0x0000000309097223 */ /* 0x080fe20000000808 */
[----:B------:R-:W-:Y:S01]  /*0700*/  FMUL R7, R3, 0.5 ;  /* 0x3f00000003077820 */ /* 0x000fe20000400000 */
[----:B------:R-:W-:Y:S02]  /*0710*/  FSETP.GT.AND P1, PT, |R8|, 152, PT ;  /* 0x431800000800780b */ /* 0x000fe40003f24200 */
[----:B------:R-:W-:Y:S01]  /*0720*/  FFMA R9, R12, R3, R9 ;  /* 0x000000030c097223 */ /* 0x000fe20000000009 */
[----:B------:R-:W-:Y:S01]  /*0730*/  IMAD.MOV.U32 R12, RZ, RZ, 0x391fcb8e ;  /* 0x391fcb8eff0c7424 */ /* 0x000fe200078e00ff */
[C---:B------:R-:W-:Y:S01]  /*0740*/  FSETP.GEU.AND P2, PT, R8.reuse, RZ, PT ;  /* 0x000000ff0800720b */ /* 0x040fe20003f4e000 */
[----:B------:R-:W1:Y:S01]  /*0750*/  FRND.TRUNC R7, R7 ;  /* 0x0000000700077307 */ /* 0x000e62000020d000 */
[----:B0-----:R-:W-:Y:S01]  /*0760*/  FADD R10, R8, -R11 ;  /* 0x8000000b080a7221 */ /* 0x001fe20000000000 */
[----:B------:R-:W-:-:S03]  /*0770*/  FSETP.GT.AND P0, PT, R11, RZ, PT ;  /* 0x000000ff0b00720b */ /* 0x000fc60003f04000 */
[----:B------:R-:W-:Y:S01]  /*0780*/  FADD R9, R9, R10 ;  /* 0x0000000a09097221 */ /* 0x000fe20000000000 */
[----:B------:R-:W-:Y:S02]  /*0790*/  SEL R11, RZ, 0x83000000, P0 ;  /* 0x83000000ff0b7807 */ /* 0x000fe40000000000 */
[----:B------:R-:W-:Y:S01]  /*07a0*/  FSETP.NEU.AND P0, PT, R3, RZ, PT ;  /* 0x000000ff0300720b */ /* 0x000fe20003f0d000 */
[C---:B------:R-:W-:Y:S02]  /*07b0*/  FFMA R10, R9.reuse, R12, 0.0013391353422775864601 ;  /* 0x3aaf85ed090a7423 */ /* 0x040fe4000000000c */
[----:B------:R1:W0:Y:S01]  /*07c0*/  F2I.NTZ R12, R8 ;  /* 0x00000008000c7305 */ /* 0x0002220000203100 */
[----:B------:R-:W-:Y:S01]  /*07d0*/  FSETP.EQ.OR P0, PT, R0, 1, !P0 ;  /* 0x3f8000000000780b */ /* 0x000fe20004702400 */
[----:B------:R-:W-:-:S04]  /*07e0*/  FFMA R10, R9, R10, 0.0096188392490148544312 ;  /* 0x3c1d9856090a7423 */ /* 0x000fc8000000000a */
[----:B------:R-:W-:Y:S01]  /*07f0*/  FFMA R10, R9, R10, 0.055503588169813156128 ;  /* 0x3d6357bb090a7423 */ /* 0x000fe2000000000a */
[----:B-1----:R-:W-:-:S03]  /*0800*/  FADD R8, R7, R7 ;  /* 0x0000000707087221 */ /* 0x002fc60000000000 */
[----:B------:R-:W-:-:S04]  /*0810*/  FFMA R10, R9, R10, 0.24022644758224487305 ;  /* 0x3e75fdec090a7423 */ /* 0x000fc8000000000a */
[----:B------:R-:W-:Y:S01]  /*0820*/  FFMA R10, R9, R10, 0.69314718246459960938 ;  /* 0x3f317218090a7423 */ /* 0x000fe2000000000a */
[----:B0-----:R-:W-:-:S03]  /*0830*/  IMAD R12, R12, 0x800000, -R11 ;  /* 0x008000000c0c7824 */ /* 0x001fc600078e0a0b */
[----:B------:R-:W-:Y:S01]  /*0840*/  FFMA R10, R9, R10, 1 ;  /* 0x3f800000090a7423 */ /* 0x000fe2000000000a */
[----:B------:R-:W-:-:S04]  /*0850*/  VIADD R9, R11, 0x7f000000 ;  /* 0x7f0000000b097836 */ /* 0x000fc80000000000 */
[----:B------:R-:W-:-:S04]  /*0860*/  FMUL R9, R10, R9 ;  /* 0x000000090a097220 */ /* 0x000fc80000400000 */
[----:B------:R-:W-:Y:S01]  /*0870*/  FMUL R9, R9, R12 ;  /* 0x0000000c09097220 */ /* 0x000fe20000400000 */
[----:B------:R-:W-:Y:S01]  /*0880*/  @P1 FSEL R9, RZ, +INF , !P2 ;  /* 0x7f800000ff091808 */ /* 0x000fe20005000000 */
[----:B------:R-:W-:Y:S06]  /*0890*/  @P0 BRA `(.L_x_5) ;  /* 0x0000000000600947 */ /* 0x000fec0003800000 */
[----:B------:R-:W-:-:S04]  /*08a0*/  FSETP.NAN.AND P0, PT, |R3|, |R3|, PT ;  /* 0x400000030300720b */ /* 0x000fc80003f08200 */
[----:B------:R-:W-:-:S13]  /*08b0*/  FSETP.NUM.AND P0, PT, |R0|, |R0|, !P0 ;  /* 0x400000000000720b */ /* 0x000fda0004707200 */
[----:B------:R-:W-:Y:S01]  /*08c0*/  @!P0 FADD R2, R3, R0 ;  /* 0x0000000003028221 */ /* 0x000fe20000000000 */
[----:B------:R-:W-:Y:S06]  /*08d0*/  @!P0 BRA `(.L_x_5) ;  /* 0x0000000000508947 */ /* 0x000fec0003800000 */
[----:B------:R-:W-:Y:S01]  /*08e0*/  FSETP.NEU.AND P0, PT, |R0|, +INF , PT ;  /* 0x7f8000000000780b */ /* 0x000fe20003f0d200 */
[----:B------:R-:W-:Y:S01]  /*08f0*/  FADD R8, -R8, R3 ;  /* 0x0000000308087221 */ /* 0x000fe20000000100 */
[----:B------:R-:W-:-:S13]  /*0900*/  FSETP.NEU.AND P1, PT, R0, RZ, PT ;  /* 0x000000ff0000720b */ /* 0x000fda0003f2d000 */
[----:B------:R-:W-:Y:S05]  /*0910*/  @P0 BRA P1, `(.L_x_6) ;  /* 0x0000000000180947 */ /* 0x000fea0000800000 */
[----:B------:R-:W-:Y:S01]  /*0920*/  FSETP.GEU.AND P1, PT, R3, RZ, PT ;  /* 0x000000ff0300720b */ /* 0x000fe20003f2e000 */
[----:B------:R-:W-:Y:S01]  /*0930*/  FADD R2, R0, R0 ;  /* 0x0000000000027221 */ /* 0x000fe20000000000 */
[----:B------:R-:W-:-:S11]  /*0940*/  FSETP.NEU.AND P0, PT, |R8|, 1, PT ;  /* 0x3f8000000800780b */ /* 0x000fd60003f0d200 */
[----:B------:R-:W-:-:S04]  /*0950*/  @!P1 LOP3.LUT R2, R2, 0x7f800000, RZ, 0x3c, !PT ;  /* 0x7f80000002029812 */ /* 0x000fc800078e3cff */
[----:B------:R-:W-:Y:S01]  /*0960*/  @P0 LOP3.LUT R2, R2, 0x7fffffff, RZ, 0xc0, !PT ;  /* 0x7fffffff02020812 */ /* 0x000fe200078ec0ff */
[----:B------:R-:W-:Y:S06]  /*0970*/  BRA `(.L_x_5) ;  /* 0x0000000000287947 */ /* 0x000fec0003800000 */
.L_x_6:
[----:B------:R-:W-:Y:S02]  /*0980*/  FSETP.NEU.AND P0, PT, |R3|, +INF , PT ;  /* 0x7f8000000300780b */ /* 0x000fe40003f0d200 */
[----:B------:R-:W-:-:S13]  /*0990*/  FSETP.EQ.AND P1, PT, R0, -1, PT ;  /* 0xbf8000000000780b */ /* 0x000fda0003f22000 */
[----:B------:R-:W-:Y:S05]  /*09a0*/  @!P0 BRA P1, `(.L_x_5) ;  /* 0x00000000001c8947 */ /* 0x000fea0000800000 */
[----:B------:R-:W-:Y:S01]  /*09b0*/  FSETP.GEU.AND P1, PT, R0, RZ, PT ;  /* 0x000000ff0000720b */ /* 0x000fe20003f2e000 */
[----:B------:R-:W-:-:S12]  /*09c0*/  IMAD.MOV.U32 R2, RZ, RZ, R9 ;  /* 0x000000ffff027224 */ /* 0x000fd800078e0009 */
[----:B------:R-:W0:Y:S01]  /*09d0*/  @!P1 FRND.FLOOR R0, R3 ;  /* 0x0000000300009307 */ /* 0x000e220000205000 */
[----:B------:R-:W-:Y:S02]  /*09e0*/  @!P1 FSETP.NEU.AND P2, PT, |R8|, 1, PT ;  /* 0x3f8000000800980b */ /* 0x000fe40003f4d200 */
[----:B0-----:R-:W-:Y:S02]  /*09f0*/  @!P1 FSETP.NEU.AND P0, PT, R3, R0, PT ;  /* 0x000000000300920b */ /* 0x001fe40003f0d000 */
[----:B------:R-:W-:-:S04]  /*0a00*/  @!P1 FSEL R0, R9, -R9, P2 ;  /* 0x8000000909009208 */ /* 0x000fc80001000000 */
[----:B------:R-:W-:-:S07]  /*0a10*/  @!P1 FSEL R2, R0, +QNAN , !P0 ;  /* 0x7fffffff00029808 */ /* 0x000fce0004000000 */
.L_x_5:
[----:B------:R-:W-:Y:S05]  /*0a20*/  BSYNC.RECONVERGENT B0 ;  /* 0x0000000000007941 */ /* 0x000fea0003800200 */
.L_x_4:
[----:B------:R-:W-:Y:S01]  /*0a30*/  VIADD R0, R2, 0x1800000 ;  /* 0x0180000002007836 */ /* 0x000fe20000000000 */
[----:B------:R-:W-:Y:S04]  /*0a40*/  BSSY.RECONVERGENT B0, `(.L_x_7) ;  /* 0x000000d000007945 */ /* 0x000fe80003800200 */
[----:B------:R-:W-:-:S04]  /*0a50*/  LOP3.LUT R0, R0, 0x7f800000, RZ, 0xc0, !PT ;  /* 0x7f80000000007812 */ /* 0x000fc800078ec0ff */
[----:B------:R-:W-:-:S13]  /*0a60*/  ISETP.GT.U32.AND P0, PT, R0, 0x1ffffff, PT ;  /* 0x01ffffff0000780c */ /* 0x000fda0003f04070 */
[----:B------:R-:W-:Y:S05]  /*0a70*/  @P0 BRA `(.L_x_8) ;  /* 0x0000000000140947 */ /* 0x000fea0003800000 */
[----:B------:R-:W-:Y:S01]  /*0a80*/  IMAD.MOV.U32 R0, RZ, RZ, R2 ;  /* 0x000000ffff007224 */ /* 0x000fe200078e0002 */
[----:B------:R-:W-:-:S07]  /*0a90*/  MOV R8, 0xab0 ;  /* 0x00000ab000087802 */ /* 0x000fce0000000f00 */
[----:B------:R-:W-:Y:S05]  /*0aa0*/  CALL.REL.NOINC `($__internal_0_$__cuda_sm20_rcp_rn_f32_slowpath) ;  /* 0x0000001400687944 */ /* 0x000fea0003c00000 */
[----:B------:R-:W-:Y:S01]  /*0ab0*/  MOV R0, R3 ;  /* 0x0000000300007202 */ /* 0x000fe20000000f00 */
[----:B------:R-:W-:Y:S06]  /*0ac0*/  BRA `(.L_x_9) ;  /* 0x0000000000107947 */ /* 0x000fec0003800000 */
.L_x_8:
[----:B------:R-:W0:Y:S02]  /*0ad0*/  MUFU.RCP R3, R2 ;  /* 0x0000000200037308 */ /* 0x000e240000001000 */
[----:B0-----:R-:W-:-:S04]  /*0ae0*/  FFMA R0, R3, R2, -1 ;  /* 0xbf80000003007423 */ /* 0x001fc80000000002 */
[----:B------:R-:W-:-:S04]  /*0af0*/  FADD.FTZ R0, -R0, -RZ ;  /* 0x800000ff00007221 */ /* 0x000fc80000010100 */
[----:B------:R-:W-:-:S07]  /*0b00*/  FFMA R0, R3, R0, R3 ;  /* 0x0000000003007223 */ /* 0x000fce0000000003 */
.L_x_9:
[----:B------:R-:W-:Y:S05]  /*0b10*/  BSYNC.RECONVERGENT B0 ;  /* 0x0000000000007941 */ /* 0x000fea0003800200 */
.L_x_7:
[----:B------:R-:W-:Y:S01]  /*0b20*/  LOP3.LUT R4, R4, 0x1, RZ, 0xc0, !PT ;  /* 0x0000000104047812 */ /* 0x000fe200078ec0ff */
[----:B------:R-:W0:Y:S01]  /*0b30*/  LDCU.64 UR6, c[0x0][0x358] ;  /* 0x00006b00ff0677ac */ /* 0x000e220008000a00 */
[----:B------:R-:W-:Y:S02]  /*0b40*/  FMUL R5, R0, R5 ;  /* 0x0000000500057220 */ /* 0x000fe40000400000 */
[----:B------:R-:W-:-:S13]  /*0b50*/  ISETP.NE.U32.AND P0, PT, R4, 0x1, PT ;  /* 0x000000010400780c */ /* 0x000fda0003f05070 */
[----:B------:R-:W-:Y:S05]  /*0b60*/  @!P0 BRA `(.L_x_10) ;  /* 0x00000008009c8947 */ /* 0x000fea0003800000 */
[C---:B------:R-:W-:Y:S01]  /*0b70*/  FMUL R0, R5.reuse, 0.63661974668502807617 ;  /* 0x3f22f98305007820 */ /* 0x040fe20000400000 */
[----:B------:R-:W-:Y:S01]  /*0b80*/  FSETP.GE.AND P0, PT, |R5|, 105615, PT ;  /* 0x47ce47800500780b */ /* 0x000fe20003f06200 */
[----:B------:R-:W-:Y:S04]  /*0b90*/  BSSY.RECONVERGENT B0, `(.L_x_11) ;  /* 0x0000040000007945 */ /* 0x000fe80003800200 */
[----:B------:R-:W1:Y:S02]  /*0ba0*/  F2I.NTZ R0, R0 ;  /* 0x0000000000007305 */ /* 0x000e640000203100 */
[----:B-1----:R-:W-:Y:S01]  /*0bb0*/  I2FP.F32.S32 R2, R0 ;  /* 0x0000000000027245 */ /* 0x002fe20000201400 */
[----:B------:R-:W-:-:S04]  /*0bc0*/  IMAD.MOV.U32 R9, RZ, RZ, R0 ;  /* 0x000000ffff097224 */ /* 0x000fc800078e0000 */
[----:B------:R-:W-:-:S04]  /*0bd0*/  FFMA R3, R2, -1.5707962512969970703, R5 ;  /* 0xbfc90fda02037823 */ /* 0x000fc80000000005 */
[----:B------:R-:W-:-:S04]  /*0be0*/  FFMA R3, R2, -7.5497894158615963534e-08, R3 ;  /* 0xb3a2216802037823 */ /* 0x000fc80000000003 */
[----:B------:R-:W-:-:S04]  /*0bf0*/  FFMA R7, R2, -5.3903029534742383927e-15, R3 ;  /* 0xa7c234c502077823 */ /* 0x000fc80000000003 */
[----:B------:R-:W-:Y:S01]  /*0c00*/  IMAD.MOV.U32 R4, RZ, RZ, R7 ;  /* 0x000000ffff047224 */ /* 0x000fe200078e0007 */
[----:B------:R-:W-:Y:S06]  /*0c10*/  @!P0 BRA `(.L_x_12) ;  /* 0x0000000000dc8947 */ /* 0x000fec0003800000 */
[----:B------:R-:W-:-:S13]  /*0c20*/  FSETP.NEU.AND P0, PT, |R5|, +INF , PT ;  /* 0x7f8000000500780b */ /* 0x000fda0003f0d200 */
[----:B------:R-:W-:Y:S01]  /*0c30*/  @!P0 FMUL R4, RZ, R5 ;  /* 0x00000005ff048220 */ /* 0x000fe20000400000 */
[----:B------:R-:W-:Y:S01]  /*0c40*/  @!P0 IMAD.MOV.U32 R0, RZ, RZ, RZ ;  /* 0x000000ffff008224 */ /* 0x000fe200078e00ff */
[----:B------:R-:W-:Y:S06]  /*0c50*/  @!P0 BRA `(.L_x_12) ;  /* 0x0000000000cc8947 */ /* 0x000fec0003800000 */
[----:B------:R-:W-:Y:S01]  /*0c60*/  IMAD.SHL.U32 R2, R5, 0x100, RZ ;  /* 0x0000010005027824 */ /* 0x000fe200078e00ff */
[----:B------:R-:W1:Y:S01]  /*0c70*/  LDCU.64 UR8, c[0x4][URZ] ;  /* 0x01000000ff0877ac */ /* 0x000e620008000a00 */
[----:B------:R-:W-:Y:S02]  /*0c80*/  IMAD.MOV.U32 R8, RZ, RZ, RZ ;  /* 0x000000ffff087224 */ /* 0x000fe400078e00ff */
[----:B------:R-:W-:Y:S01]  /*0c90*/  IMAD.MOV.U32 R0, RZ, RZ, R1 ;  /* 0x000000ffff007224 */ /* 0x000fe200078e0001 */
[----:B------:R-:W-:Y:S01]  /*0ca0*/  LOP3.LUT R15, R2, 0x80000000, RZ, 0xfc, !PT ;  /* 0x80000000020f7812 */ /* 0x000fe200078efcff */
[----:B------:R-:W-:Y:S01]  /*0cb0*/  UMOV UR5, URZ ;  /* 0x000000ff00057c82 */ /* 0x000fe20008000000 */
[----:B------:R-:W-:-:S05]  /*0cc0*/  UMOV UR4, URZ ;  /* 0x000000ff00047c82 */ /* 0x000fca0008000000 */
.L_x_13:
[----:B-1----:R-:W-:Y:S02]  /*0cd0*/  IMAD.U32 R10, RZ, RZ, UR8 ;  /* 0x00000008ff0a7e24 */ /* 0x002fe4000f8e00ff */
[----:B------:R-:W-:-:S05]  /*0ce0*/  IMAD.U32 R11, RZ, RZ, UR9 ;  /* 0x00000009ff0b7e24 */ /* 0x000fca000f8e00ff */
[----:B0-----:R-:W2:Y:S01]  /*0cf0*/  LDG.E.CONSTANT R2, desc[UR6][R10.64] ;  /* 0x000000060a027981 */ /* 0x001ea2000c1e9900 */
[----:B------:R-:W-:Y:S02]  /*0d00*/  UIADD3 UR8, UP0, UPT, UR8, 0x4, URZ ;  /* 0x0000000408087890 */ /* 0x000fe4000ff1e0ff */
[----:B------:R-:W-:Y:S02]  /*0d10*/  UIADD3 UR4, UPT, UPT, UR4, 0x1, URZ ;  /* 0x0000000104047890 */ /* 0x000fe4000fffe0ff */
[----:B------:R-:W-:Y:S02]  /*0d20*/  UIADD3.X UR9, UPT, UPT, URZ, UR9, URZ, UP0, !UPT ;  /* 0x00000009ff097290 */ /* 0x000fe400087fe4ff */
[----:B------:R-:W-:Y:S01]  /*0d30*/  UISETP.NE.AND UP0, UPT, UR4, 0x6, UPT ;  /* 0x000000060400788c */ /* 0x000fe2000bf05270 */
[----:B--2---:R-:W-:-:S03]  /*0d40*/  IMAD.WIDE.U32 R2, R2, R15, RZ ;  /* 0x0000000f02027225 */ /* 0x004fc600078e00ff */
[----:B------:R-:W-:-:S04]  /*0d50*/  IADD3 R13, P0, PT, R2, R8, RZ ;  /* 0x00000008020d7210 */ /* 0x000fc80007f1e0ff */
[----:B------:R-:W-:Y:S01]  /*0d60*/  IADD3.X R8, PT, PT, R3, UR5, RZ, P0, !PT ;  /* 0x0000000503087c10 */ /* 0x000fe200087fe4ff */
[----:B------:R0:W-:Y:S02]  /*0d70*/  STL [R0], R13 ;  /* 0x0000000d00007387 */ /* 0x0001e40000100800 */
[----:B0-----:R-:W-:Y:S01]  /*0d80*/  VIADD R0, R0, 0x4 ;  /* 0x0000000400007836 */ /* 0x001fe20000000000 */
[----:B------:R-:W-:Y:S06]  /*0d90*/  BRA.U UP0, `(.L_x_13) ;  /* 0xfffffffd00cc7547 */ /* 0x000fec000b83ffff */
[----:B------:R-:W-:Y:S01]  /*0da0*/  SHF.R.U32.HI R4, RZ, 0x17, R5 ;  /* 0x00000017ff047819 */ /* 0x000fe20000011605 */
[----:B------:R1:W-:Y:S03]  /*0db0*/  STL [R1+0x18], R8 ;  /* 0x0000180801007387 */ /* 0x0003e60000100800 */
[C---:B------:R-:W-:Y:S02]  /*0dc0*/  LOP3.LUT R0, R4.reuse, 0xe0, RZ, 0xc0, !PT ;  /* 0x000000e004007812 */ /* 0x040fe400078ec0ff */
[----:B------:R-:W-:-:S03]  /*0dd0*/  LOP3.LUT P0, RZ, R4, 0x1f, RZ, 0xc0, !PT ;  /* 0x0000001f04ff7812 */ /* 0x000fc6000780c0ff */
[----:B------:R-:W-:-:S05]  /*0de0*/  VIADD R0, R0, 0xffffff80 ;  /* 0xffffff8000007836 */ /* 0x000fca0000000000 */
[----:B------:R-:W-:-:S05]  /*0df0*/  SHF.R.U32.HI R0, RZ, 0x5, R0 ;  /* 0x00000005ff007819 */ /* 0x000fca0000011600 */
[----:B------:R-:W-:-:S05]  /*0e00*/  IMAD R12, R0, -0x4, R1 ;  /* 0xfffffffc000c7824 */ /* 0x000fca00078e0201 */
[----:B------:R-:W2:Y:S04]  /*0e10*/  LDL R0, [R12+0x18] ;  /* 0x000018000c007983 */ /* 0x000ea80000100800 */
[----:B------:R-:W2:Y:S04]  /*0e20*/  LDL R3, [R12+0x14] ;  /* 0x000014000c037983 */ /* 0x000ea80000100800 */
[----:B------:R-:W3:Y:S01]  /*0e30*/  @P0 LDL R2, [R12+0x10] ;  /* 0x000010000c020983 */ /* 0x000ee20000100800 */
[----:B------:R-:W-:Y:S01]  /*0e40*/  LOP3.LUT R4, R4, 0x1f, RZ, 0xc0, !PT ;  /* 0x0000001f04047812 */ /* 0x000fe200078ec0ff */
[----:B------:R-:W-:Y:S01]  /*0e50*/  UMOV UR4, 0x54442d19 ;  /* 0x54442d1900047882 */ /* 0x000fe20000000000 */
[----:B------:R-:W-:-:S02]  /*0e60*/  UMOV UR5, 0x3bf921fb ;  /* 0x3bf921fb00057882 */ /* 0x000fc40000000000 */
[-C--:B--2---:R-:W-:Y:S02]  /*0e70*/  @P0 SHF.L.W.U32.HI R0, R3, R4.reuse, R0 ;  /* 0x0000000403000219 */ /* 0x084fe40000010e00 */
[----:B---3--:R-:W-:Y:S02]  /*0e80*/  @P0 SHF.L.W.U32.HI R3, R2, R4, R3 ;  /* 0x0000000402030219 */ /* 0x008fe40000010e03 */
[----:B------:R-:W-:Y:S02]  /*0e90*/  ISETP.GE.AND P0, PT, R5, RZ, PT ;  /* 0x000000ff0500720c */ /* 0x000fe40003f06270 */
[C---:B------:R-:W-:Y:S02]  /*0ea0*/  SHF.L.W.U32.HI R2, R3.reuse, 0x2, R0 ;  /* 0x0000000203027819 */ /* 0x040fe40000010e00 */
[----:B------:R-:W-:Y:S02]  /*0eb0*/  SHF.L.U32 R3, R3, 0x2, RZ ;  /* 0x0000000203037819 */ /* 0x000fe400000006ff */
[----:B------:R-:W-:-:S04]  /*0ec0*/  SHF.R.S32.HI R4, RZ, 0x1f, R2 ;  /* 0x0000001fff047819 */ /* 0x000fc80000011402 */
[C---:B------:R-:W-:Y:S02]  /*0ed0*/  LOP3.LUT R10, R4.reuse, R3, RZ, 0x3c, !PT ;  /* 0x00000003040a7212 */ /* 0x040fe400078e3cff */
[----:B------:R-:W-:Y:S02]  /*0ee0*/  LOP3.LUT R11, R4, R2, RZ, 0x3c, !PT ;  /* 0x00000002040b7212 */ /* 0x000fe400078e3cff */
[----:B------:R-:W-:Y:S02]  /*0ef0*/  SHF.R.U32.HI R3, RZ, 0x1e, R0 ;  /* 0x0000001eff037819 */ /* 0x000fe40000011600 */
[C---:B------:R-:W-:Y:S02]  /*0f00*/  LOP3.LUT R4, R2.reuse, R5, RZ, 0x3c, !PT ;  /* 0x0000000502047212 */ /* 0x040fe400078e3cff */
[----:B------:R-:W0:Y:S01]  /*0f10*/  I2F.F64.S64 R10, R10 ;  /* 0x0000000a000a7312 */ /* 0x000e220000301c00 */
[----:B------:R-:W-:Y:S02]  /*0f20*/  LEA.HI R0, R2, R3, RZ, 0x1 ;  /* 0x0000000302007211 */ /* 0x000fe400078f08ff */
[----:B------:R-:W-:-:S03]  /*0f30*/  ISETP.GE.AND P1, PT, R4, RZ, PT ;  /* 0x000000ff0400720c */ /* 0x000fc60003f26270 */
[----:B------:R-:W-:-:S04]  /*0f40*/  IMAD.MOV R2, RZ, RZ, -R0 ;  /* 0x000000ffff027224 */ /* 0x000fc800078e0a00 */
[----:B------:R-:W-:Y:S01]  /*0f50*/  @!P0 IMAD.MOV.U32 R0, RZ, RZ, R2 ;  /* 0x000000ffff008224 */ /* 0x000fe200078e0002 */
[----:B0-----:R-:W-:-:S10]  /*0f60*/  DMUL R12, R10, UR4 ;  /* 0x000000040a0c7c28 */ /* 0x001fd40008000000 */
[----:B------:R-:W0:Y:S02]  /*0f70*/  F2F.F32.F64 R12, R12 ;  /* 0x0000000c000c7310 */ /* 0x000e240000301000 */
[----:B01----:R-:W-:-:S07]  /*0f80*/  FSEL R4, -R12, R12, !P1 ;  /* 0x0000000c0c047208 */ /* 0x003fce0004800100 */
.L_x_12:
[----:B0-----:R-:W-:Y:S05]  /*0f90*/  BSYNC.RECONVERGENT B0 ;  /* 0x0000000000007941 */ /* 0x001fea0003800200 */
.L_x_11:
[----:B------:R-:W-:Y:S01]  /*0fa0*/  LOP3.LUT R10, R0, 0x1, RZ, 0xc0, !PT ;  /* 0x00000001000a7812 */ /* 0x000fe200078ec0ff */
[----:B------:R-:W-:Y:S02]  /*0fb0*/  IMAD.MOV.U32 R12, RZ, RZ, 0x37cbac00 ;  /* 0x37cbac00ff0c7424 */ /* 0x000fe400078e00ff */
[----:B------:R-:W-:Y:S01]  /*0fc0*/  FMUL R11, R4, R4 ;  /* 0x00000004040b7220 */ /* 0x000fe20000400000 */
[----:B------:R-:W0:Y:S01]  /*0fd0*/  LDC.64 R2, c[0x0][0x380] ;  /* 0x0000e000ff027b82 */ /* 0x000e220000000a00 */
[----:B------:R-:W-:Y:S01]  /*0fe0*/  ISETP.NE.U32.AND P0, PT, R10, 0x1, PT ;  /* 0x000000010a00780c */ /* 0x000fe20003f05070 */
[----:B------:R-:W-:Y:S02]  /*0ff0*/  IMAD.MOV.U32 R10, RZ, RZ, 0x3c0885e4 ;  /* 0x3c0885e4ff0a7424 */ /* 0x000fe400078e00ff */
[----:B------:R-:W-:Y:S01]  /*1000*/  FFMA R8, R11, R12, -0.0013887860113754868507 ;  /* 0xbab607ed0b087423 */ /* 0x000fe2000000000c */
[----:B------:R-:W-:Y:S01]  /*1010*/  VIADD R14, R0, 0x1 ;  /* 0x00000001000e7836 */ /* 0x000fe20000000000 */
[----:B------:R-:W-:Y:S01]  /*1020*/  BSSY.RECONVERGENT B0, `(.L_x_14) ;  /* 0x0000047000007945 */ /* 0x000fe20003800200 */
[----:B------:R-:W-:Y:S01]  /*1030*/  IMAD.MOV.U32 R13, RZ, RZ, 0x3e2aaaa8 ;  /* 0x3e2aaaa8ff0d7424 */ /* 0x000fe200078e00ff */
[----:B------:R-:W-:-:S02]  /*1040*/  FSEL R0, R10, 0.041666727513074874878, !P0 ;  /* 0x3d2aaabb0a007808 */ /* 0x000fc40004000000 */
[----:B------:R-:W-:Y:S02]  /*1050*/  FSEL R8, R8, -0.00019574658654164522886, P0 ;  /* 0xb94d415308087808 */ /* 0x000fe40000000000 */
[----:B------:R-:W-:Y:S02]  /*1060*/  FSEL R13, -R13, -0.4999999701976776123, !P0 ;  /* 0xbeffffff0d0d7808 */ /* 0x000fe40004000100 */
[----:B------:R-:W-:Y:S01]  /*1070*/  LOP3.LUT P1, RZ, R14, 0x2, RZ, 0xc0, !PT ;  /* 0x000000020eff7812 */ /* 0x000fe2000782c0ff */
[----:B------:R-:W-:Y:S01]  /*1080*/  FFMA R8, R11, R8, R0 ;  /* 0x000000080b087223 */ /* 0x000fe20000000000 */
[----:B------:R-:W-:Y:S02]  /*1090*/  FSEL R0, R4, 1, !P0 ;  /* 0x3f80000004007808 */ /* 0x000fe40004000000 */
[----:B------:R-:W-:Y:S01]  /*10a0*/  FSETP.GE.AND P0, PT, |R5|, 105615, PT ;  /* 0x47ce47800500780b */ /* 0x000fe20003f06200 */
[C---:B------:R-:W-:Y:S02]  /*10b0*/  FFMA R8, R11.reuse, R8, R13 ;  /* 0x000000080b087223 */ /* 0x040fe4000000000d */
[----:B------:R-:W-:-:S04]  /*10c0*/  FFMA R11, R11, R0, RZ ;  /* 0x000000000b0b7223 */ /* 0x000fc800000000ff */
[----:B------:R-:W-:Y:S01]  /*10d0*/  FFMA R11, R11, R8, R0 ;  /* 0x000000080b0b7223 */ /* 0x000fe20000000000 */
[----:B0-----:R-:W-:-:S04]  /*10e0*/  IMAD.WIDE R2, R6, 0x4, R2 ;  /* 0x0000000406027825 */ /* 0x001fc800078e0202 */
[----:B------:R-:W-:-:S05]  /*10f0*/  @P1 FADD R11, RZ, -R11 ;  /* 0x8000000bff0b1221 */ /* 0x000fca0000000000 */
[----:B------:R0:W-:Y:S01]  /*1100*/  STG.E desc[UR6][R2.64], R11 ;  /* 0x0000000b02007986 */ /* 0x0001e2000c101906 */
[----:B------:R-:W-:Y:S05]  /*1110*/  @!P0 BRA `(.L_x_15) ;  /* 0x0000000000dc8947 */ /* 0x000fea0003800000 */
[----:B------:R-:W-:-:S13]  /*1120*/  FSETP.NEU.AND P0, PT, |R5|, +INF , PT ;  /* 0x7f8000000500780b */ /* 0x000fda0003f0d200 */
[----:B------:R-:W-:Y:S01]  /*1130*/  @!P0 FMUL R7, RZ, R5 ;  /* 0x00000005ff078220 */ /* 0x000fe20000400000 */
[----:B------:R-:W-:Y:S01]  /*1140*/  @!P0 IMAD.MOV.U32 R9, RZ, RZ, RZ ;  /* 0x000000ffff098224 */ /* 0x000fe200078e00ff */
[----:B------:R-:W-:Y:S06]  /*1150*/  @!P0 BRA `(.L_x_15) ;  /* 0x0000000000cc8947 */ /* 0x000fec0003800000 */
[----:B0-----:R-:W-:Y:S01]  /*1160*/  IMAD.SHL.U32 R2, R5, 0x100, RZ ;  /* 0x0000010005027824 */ /* 0x001fe200078e00ff */
[----:B------:R-:W0:Y:S01]  /*1170*/  LDCU.64 UR8, c[0x4][URZ] ;  /* 0x01000000ff0877ac */ /* 0x000e220008000a00 */
[----:B------:R-:W-:Y:S02]  /*1180*/  IMAD.MOV.U32 R8, RZ, RZ, RZ ;  /* 0x000000ffff087224 */ /* 0x000fe400078e00ff */
[----:B------:R-:W-:Y:S01]  /*1190*/  IMAD.MOV.U32 R0, RZ, RZ, R1 ;  /* 0x000000ffff007224 */ /* 0x000fe200078e0001 */
[----:B------:R-:W-:Y:S01]  /*11a0*/  LOP3.LUT R9, R2, 0x80000000, RZ, 0xfc, !PT ;  /* 0x8000000002097812 */ /* 0x000fe200078efcff */
[----:B------:R-:W-:Y:S01]  /*11b0*/  UMOV UR5, URZ ;  /* 0x000000ff00057c82 */ /* 0x000fe20008000000 */
[----:B------:R-:W-:-:S05]  /*11c0*/  UMOV UR4, URZ ;  /* 0x000000ff00047c82 */ /* 0x000fca0008000000 */
.L_x_16:
[----:B0-----:R-:W-:Y:S01]  /*11d0*/  MOV R10, UR8 ;  /* 0x00000008000a7c02 */ /* 0x001fe20008000f00 */
[----:B------:R-:W-:-:S05]  /*11e0*/  IMAD.U32 R11, RZ, RZ, UR9 ;  /* 0x00000009ff0b7e24 */ /* 0x000fca000f8e00ff */
[----:B------:R-:W2:Y:S01]  /*11f0*/  LDG.E.CONSTANT R2, desc[UR6][R10.64] ;  /* 0x000000060a027981 */ /* 0x000ea2000c1e9900 */
        /* <DEDUP_REMOVED lines=22> */
[----:B------:R-:W-:Y:S01]  /*1360*/  UMOV UR5, 0x3bf921fb ;  /* 0x3bf921fb00057882 */ /* 0x000fe20000000000 */
[----:B------:R-:W-:-:S02]  /*1370*/  ISETP.GE.AND P1, PT, R5, RZ, PT ;  /* 0x000000ff0500720c */ /* 0x000fc40003f26270 */
[-C--:B--2---:R-:W-:Y:S02]  /*1380*/  @P0 SHF.L.W.U32.HI R0, R3, R4.reuse, R0 ;  /* 0x0000000403000219 */ /* 0x084fe40000010e00 */
[----:B---3--:R-:W-:Y:S02]  /*1390*/  @P0 SHF.L.W.U32.HI R3, R2, R4, R3 ;  /* 0x0000000402030219 */ /* 0x008fe40000010e03 */
[--C-:B------:R-:W-:Y:S02]  /*13a0*/  SHF.R.U32.HI R9, RZ, 0x1e, R0.reuse ;  /* 0x0000001eff097819 */ /* 0x100fe40000011600 */
[C---:B------:R-:W-:Y:S01]  /*13b0*/  SHF.L.W.U32.HI R2, R3.reuse, 0x2, R0 ;  /* 0x0000000203027819 */ /* 0x040fe20000010e00 */
[----:B------:R-:W-:-:S03]  /*13c0*/  IMAD.SHL.U32 R3, R3, 0x4, RZ ;  /* 0x0000000403037824 */ /* 0x000fc600078e00ff */
[----:B------:R-:W-:Y:S02]  /*13d0*/  SHF.R.S32.HI R4, RZ, 0x1f, R2 ;  /* 0x0000001fff047819 */ /* 0x000fe40000011402 */
[----:B------:R-:W-:Y:S02]  /*13e0*/  LEA.HI R9, R2, R9, RZ, 0x1 ;  /* 0x0000000902097211 */ /* 0x000fe400078f08ff */
[C---:B------:R-:W-:Y:S02]  /*13f0*/  LOP3.LUT R10, R4.reuse, R3, RZ, 0x3c, !PT ;  /* 0x00000003040a7212 */ /* 0x040fe400078e3cff */
[----:B------:R-:W-:Y:S01]  /*1400*/  LOP3.LUT R11, R4, R2, RZ, 0x3c, !PT ;  /* 0x00000002040b7212 */ /* 0x000fe200078e3cff */
[----:B------:R-:W-:Y:S01]  /*1410*/  IMAD.MOV R0, RZ, RZ, -R9 ;  /* 0x000000ffff007224 */ /* 0x000fe200078e0a09 */
[----:B------:R-:W-:-:S03]  /*1420*/  LOP3.LUT R5, R2, R5, RZ, 0x3c, !PT ;  /* 0x0000000502057212 */ /* 0x000fc600078e3cff */
[----:B------:R-:W-:Y:S01]  /*1430*/  @!P1 IMAD.MOV.U32 R9, RZ, RZ, R0 ;  /* 0x000000ffff099224 */ /* 0x000fe200078e0000 */
[----:B------:R-:W0:Y:S01]  /*1440*/  I2F.F64.S64 R10, R10 ;  /* 0x0000000a000a7312 */ /* 0x000e220000301c00 */
[----:B------:R-:W-:Y:S01]  /*1450*/  ISETP.GE.AND P0, PT, R5, RZ, PT ;  /* 0x000000ff0500720c */ /* 0x000fe20003f06270 */
[----:B0-----:R-:W-:-:S10]  /*1460*/  DMUL R14, R10, UR4 ;  /* 0x000000040a0e7c28 */ /* 0x001fd40008000000 */
[----:B------:R-:W0:Y:S02]  /*1470*/  F2F.F32.F64 R14, R14 ;  /* 0x0000000e000e7310 */ /* 0x000e240000301000 */
[----:B01----:R-:W-:-:S07]  /*1480*/  FSEL R7, -R14, R14, !P0 ;  /* 0x0000000e0e077208 */ /* 0x003fce0004000100 */
.L_x_15:
[----:B------:R-:W-:Y:S05]  /*1490*/  BSYNC.RECONVERGENT B0 ;  /* 0x0000000000007941 */ /* 0x000fea0003800200 */
.L_x_14:
[----:B------:R-:W-:Y:S01]  /*14a0*/  LOP3.LUT R0, R9, 0x1, RZ, 0xc0, !PT ;  /* 0x0000000109007812 */ /* 0x000fe200078ec0ff */
[----:B------:R-:W-:Y:S01]  /*14b0*/  FMUL R5, R7, R7 ;  /* 0x0000000707057220 */ /* 0x000fe20000400000 */
[----:B0-----:R-:W0:Y:S01]  /*14c0*/  LDC.64 R2, c[0x0][0x388] ;  /* 0x0000e200ff027b82 */ /* 0x001e220000000a00 */
[----:B------:R-:W-:Y:S01]  /*14d0*/  IMAD.MOV.U32 R4, RZ, RZ, 0x3effffff ;  /* 0x3effffffff047424 */ /* 0x000fe200078e00ff */
[----:B------:R-:W-:Y:S01]  /*14e0*/  ISETP.NE.U32.AND P0, PT, R0, 0x1, PT ;  /* 0x000000010000780c */ /* 0x000fe20003f05070 */
[----:B------:R-:W-:Y:S01]  /*14f0*/  FFMA R12, R5, R12, -0.0013887860113754868507 ;  /* 0xbab607ed050c7423 */ /* 0x000fe2000000000c */
[----:B------:R-:W-:Y:S01]  /*1500*/  IMAD.MOV.U32 R0, RZ, RZ, 0x3d2aaabb ;  /* 0x3d2aaabbff007424 */ /* 0x000fe200078e00ff */
[----:B------:R-:W-:Y:S02]  /*1510*/  LOP3.LUT P1, RZ, R9, 0x2, RZ, 0xc0, !PT ;  /* 0x0000000209ff7812 */ /* 0x000fe4000782c0ff */
[----:B------:R-:W-:Y:S02]  /*1520*/  FSEL R9, -R4, -0.16666662693023681641, !P0 ;  /* 0xbe2aaaa804097808 */ /* 0x000fe40004000100 */
[----:B------:R-:W-:-:S02]  /*1530*/  FSEL R12, R12, -0.00019574658654164522886, !P0 ;  /* 0xb94d41530c0c7808 */ /* 0x000fc40004000000 */
[----:B------:R-:W-:-:S05]  /*1540*/  FSEL R0, R0, 0.0083327032625675201416, !P0 ;  /* 0x3c0885e400007808 */ /* 0x000fca0004000000 */
[----:B------:R-:W-:Y:S01]  /*1550*/  FFMA R12, R5, R12, R0 ;  /* 0x0000000c050c7223 */ /* 0x000fe20000000000 */
[----:B------:R-:W-:-:S03]  /*1560*/  FSEL R0, R7, 1, P0 ;  /* 0x3f80000007007808 */ /* 0x000fc60000000000 */
[C---:B------:R-:W-:Y:S02]  /*1570*/  FFMA R9, R5.reuse, R12, R9 ;  /* 0x0000000c05097223 */ /* 0x040fe40000000009 */
[----:B------:R-:W-:Y:S01]  /*1580*/  FFMA R5, R5, R0, RZ ;  /* 0x0000000005057223 */ /* 0x000fe200000000ff */
[----:B0-----:R-:W-:-:S04]  /*1590*/  IMAD.WIDE R2, R6, 0x4, R2 ;  /* 0x0000000406027825 */ /* 0x001fc800078e0202 */
[----:B------:R-:W-:-:S04]  /*15a0*/  FFMA R5, R5, R9, R0 ;  /* 0x0000000905057223 */ /* 0x000fc80000000000 */
[----:B------:R-:W-:-:S05]  /*15b0*/  @P1 FADD R5, RZ, -R5 ;  /* 0x80000005ff051221 */ /* 0x000fca0000000000 */
[----:B------:R-:W-:Y:S01]  /*15c0*/  STG.E desc[UR6][R2.64], R5 ;  /* 0x0000000502007986 */ /* 0x000fe2000c101906 */
[----:B------:R-:W-:Y:S05]  /*15d0*/  EXIT ;  /* 0x000000000000794d */ /* 0x000fea0003800000 */
.L_x_10:
        /* <DEDUP_REMOVED lines=13> */
[----:B------:R-:W-:Y:S01]  /*16b0*/  @!P0 MOV R0, RZ ;  /* 0x000000ff00008202 */ /* 0x000fe20000000f00 */
        /* <DEDUP_REMOVED lines=8> */
.L_x_19:
        /* <DEDUP_REMOVED lines=28> */
[----:B---3--:R-:W-:-:S04]  /*1900*/  @P0 SHF.L.W.U32.HI R3, R2, R4, R3 ;  /* 0x0000000402030219 */ /* 0x008fc80000010e03 */
[C---:B------:R-:W-:Y:S01]  /*1910*/  SHF.L.W.U32.HI R2, R3.reuse, 0x2, R0 ;  /* 0x0000000203027819 */ /* 0x040fe20000010e00 */
[----:B------:R-:W-:-:S03]  /*1920*/  IMAD.SHL.U32 R3, R3, 0x4, RZ ;  /* 0x0000000403037824 */ /* 0x000fc600078e00ff */
        /* <DEDUP_REMOVED lines=13> */
.L_x_18:
[----:B0-----:R-:W-:Y:S05]  /*1a00*/  BSYNC.RECONVERGENT B0 ;  /* 0x0000000000007941 */ /* 0x001fea0003800200 */
.L_x_17:
[----:B------:R-:W-:Y:S01]  /*1a10*/  MOV R12, 0x37cbac00 ;  /* 0x37cbac00000c7802 */ /* 0x000fe20000000f00 */
[----:B------:R-:W-:Y:S01]  /*1a20*/  FMUL R11, R4, R4 ;  /* 0x00000004040b7220 */ /* 0x000fe20000400000 */
[C---:B------:R-:W-:Y:S01]  /*1a30*/  LOP3.LUT R10, R0.reuse, 0x1, RZ, 0xc0, !PT ;  /* 0x00000001000a7812 */ /* 0x040fe200078ec0ff */
[----:B------:R-:W0:Y:S01]  /*1a40*/  LDC.64 R2, c[0x0][0x380] ;  /* 0x0000e000ff027b82 */ /* 0x000e220000000a00 */
[----:B------:R-:W-:Y:S02]  /*1a50*/  VIADD R14, R0, 0x1 ;  /* 0x00000001000e7836 */ /* 0x000fe40000000000 */
[----:B------:R-:W-:Y:S01]  /*1a60*/  FFMA R8, R11, R12, -0.0013887860113754868507 ;  /* 0xbab607ed0b087423 */ /* 0x000fe2000000000c */
[----:B------:R-:W-:Y:S01]  /*1a70*/  ISETP.NE.U32.AND P0, PT, R10, 0x1, PT ;  /* 0x000000010a00780c */ /* 0x000fe20003f05070 */
[----:B------:R-:W-:Y:S01]  /*1a80*/  IMAD.MOV.U32 R10, RZ, RZ, 0x3c0885e4 ;  /* 0x3c0885e4ff0a7424 */ /* 0x000fe200078e00ff */
[----:B------:R-:W-:Y:S01]  /*1a90*/  BSSY.RECONVERGENT B0, `(.L_x_20) ;  /* 0x0000047000007945 */ /* 0x000fe20003800200 */
[----:B------:R-:W-:Y:S01]  /*1aa0*/  IMAD.MOV.U32 R13, RZ, RZ, 0x3e2aaaa8 ;  /* 0x3e2aaaa8ff0d7424 */ /* 0x000fe200078e00ff */
[----:B------:R-:W-:-:S02]  /*1ab0*/  FSEL R8, R8, -0.00019574658654164522886, P0 ;  /* 0xb94d415308087808 */ /* 0x000fc40000000000 */
[----:B------:R-:W-:Y:S02]  /*1ac0*/  FSEL R0, R10, 0.041666727513074874878, !P0 ;  /* 0x3d2aaabb0a007808 */ /* 0x000fe40004000000 */
        /* <DEDUP_REMOVED lines=23> */
.L_x_22:
[----:B0-----:R-:W-:Y:S02]  /*1c40*/  IMAD.U32 R10, RZ, RZ, UR8 ;  /* 0x00000008ff0a7e24 */ /* 0x001fe4000f8e00ff */
        /* <DEDUP_REMOVED lines=15> */
[----:B------:R-:W-:Y:S02]  /*1d40*/  LOP3.LUT P0, RZ, R4, 0x1f, RZ, 0xc0, !PT ;  /* 0x0000001f04ff7812 */ /* 0x000fe4000780c0ff */
[----:B------:R-:W-:-:S04]  /*1d50*/  IADD3 R0, PT, PT, R0, -0x80, RZ ;  /* 0xffffff8000007810 */ /* 0x000fc80007ffe0ff */
        /* <DEDUP_REMOVED lines=26> */
.L_x_21:
[----:B------:R-:W-:Y:S05]  /*1f00*/  BSYNC.RECONVERGENT B0 ;  /* 0x0000000000007941 */ /* 0x000fea0003800200 */
.L_x_20:
        /* <DEDUP_REMOVED lines=20> */
        .weak           $__internal_0_$__cuda_sm20_rcp_rn_f32_slowpath
        .type           $__internal_0_$__cuda_sm20_rcp_rn_f32_slowpath,@function
        .size           $__internal_0_$__cuda_sm20_rcp_rn_f32_slowpath,($__internal_1_$__cuda_sm3x_div_rn_noftz_f32_slowpath - $__internal_0_$__cuda_sm20_rcp_rn_f32_slowpath)
$__internal_0_$__cuda_sm20_rcp_rn_f32_slowpath:
[----:B------:R-:W-:Y:S01]  /*2050*/  IMAD.SHL.U32 R2, R0, 0x2, RZ ;  /* 0x0000000200027824 */ /* 0x000fe200078e00ff */
[----:B------:R-:W-:Y:S04]  /*2060*/  BSSY.RECONVERGENT B1, `(.L_x_23) ;  /* 0x0000030000017945 */ /* 0x000fe80003800200 */
[----:B------:R-:W-:-:S04]  /*2070*/  SHF.R.U32.HI R9, RZ, 0x18, R2 ;  /* 0x00000018ff097819 */ /* 0x000fc80000011602 */
[----:B------:R-:W-:-:S13]  /*2080*/  ISETP.NE.U32.AND P0, PT, R9, RZ, PT ;  /* 0x000000ff0900720c */ /* 0x000fda0003f05070 */
[----:B------:R-:W-:Y:S05]  /*2090*/  @P0 BRA `(.L_x_24) ;  /* 0x0000000000280947 */ /* 0x000fea0003800000 */
[----:B------:R-:W-:-:S05]  /*20a0*/  IMAD.SHL.U32 R2, R0, 0x2, RZ ;  /* 0x0000000200027824 */ /* 0x000fca00078e00ff */
[----:B------:R-:W-:-:S13]  /*20b0*/  ISETP.NE.AND P0, PT, R2, RZ, PT ;  /* 0x000000ff0200720c */ /* 0x000fda0003f05270 */
[----:B------:R-:W-:Y:S01]  /*20c0*/  @P0 FFMA R7, R0, 1.84467440737095516160e+19, RZ ;  /* 0x5f80000000070823 */ /* 0x000fe200000000ff */
[----:B------:R-:W-:Y:S08]  /*20d0*/  @!P0 MUFU.RCP R3, R0 ;  /* 0x0000000000038308 */ /* 0x000ff00000001000 */
[----:B------:R-:W0:Y:S02]  /*20e0*/  @P0 MUFU.RCP R2, R7 ;  /* 0x0000000700020308 */ /* 0x000e240000001000 */
[----:B0-----:R-:W-:-:S04]  /*20f0*/  @P0 FFMA R9, R7, R2, -1 ;  /* 0xbf80000007090423 */ /* 0x001fc80000000002 */
[----:B------:R-:W-:-:S04]  /*2100*/  @P0 FADD.FTZ R9, -R9, -RZ ;  /* 0x800000ff09090221 */ /* 0x000fc80000010100 */
[----:B------:R-:W-:-:S04]  /*2110*/  @P0 FFMA R2, R2, R9, R2 ;  /* 0x0000000902020223 */ /* 0x000fc80000000002 */
[----:B------:R-:W-:Y:S01]  /*2120*/  @P0 FFMA R3, R2, 1.84467440737095516160e+19, RZ ;  /* 0x5f80000002030823 */ /* 0x000fe200000000ff */
[----:B------:R-:W-:Y:S06]  /*2130*/  BRA `(.L_x_25) ;  /* 0x0000000000887947 */ /* 0x000fec0003800000 */
.L_x_24:
[----:B------:R-:W-:-:S05]  /*2140*/  VIADD R11, R9, 0xffffff03 ;  /* 0xffffff03090b7836 */ /* 0x000fca0000000000 */
[----:B------:R-:W-:-:S13]  /*2150*/  ISETP.GT.U32.AND P0, PT, R11, 0x1, PT ;  /* 0x000000010b00780c */ /* 0x000fda0003f04070 */
[----:B------:R-:W-:Y:S05]  /*2160*/  @P0 BRA `(.L_x_26) ;  /* 0x0000000000780947 */ /* 0x000fea0003800000 */
[----:B------:R-:W-:Y:S01]  /*2170*/  LOP3.LUT R2, R0, 0x7fffff, RZ, 0xc0, !PT ;  /* 0x007fffff00027812 */ /* 0x000fe200078ec0ff */
[----:B------:R-:W-:-:S03]  /*2180*/  IMAD.MOV.U32 R12, RZ, RZ, 0x3 ;  /* 0x00000003ff0c7424 */ /* 0x000fc600078e00ff */
[----:B------:R-:W-:Y:S02]  /*2190*/  LOP3.LUT R2, R2, 0x3f800000, RZ, 0xfc, !PT ;  /* 0x3f80000002027812 */ /* 0x000fe400078efcff */
[----:B------:R-:W-:Y:S02]  /*21a0*/  SHF.L.U32 R12, R12, R11, RZ ;  /* 0x0000000b0c0c7219 */ /* 0x000fe400000006ff */
[----:B------:R-:W0:Y:S02]  /*21b0*/  MUFU.RCP R3, R2 ;  /* 0x0000000200037308 */ /* 0x000e240000001000 */
[----:B0-----:R-:W-:-:S04]  /*21c0*/  FFMA R7, R2, R3, -1 ;  /* 0xbf80000002077423 */ /* 0x001fc80000000003 */
[----:B------:R-:W-:-:S04]  /*21d0*/  FADD.FTZ R10, -R7, -RZ ;  /* 0x800000ff070a7221 */ /* 0x000fc80000010100 */
[CCC-:B------:R-:W-:Y:S01]  /*21e0*/  FFMA.RM R7, R3.reuse, R10.reuse, R3.reuse ;  /* 0x0000000a03077223 */ /* 0x1c0fe20000004003 */
[----:B------:R-:W-:-:S04]  /*21f0*/  FFMA.RP R10, R3, R10, R3 ;  /* 0x0000000a030a7223 */ /* 0x000fc80000008003 */
[C---:B------:R-:W-:Y:S02]  /*2200*/  LOP3.LUT R3, R7.reuse, 0x7fffff, RZ, 0xc0, !PT ;  /* 0x007fffff07037812 */ /* 0x040fe400078ec0ff */
[----:B------:R-:W-:Y:S02]  /*2210*/  FSETP.NEU.FTZ.AND P0, PT, R7, R10, PT ;  /* 0x0000000a0700720b */ /* 0x000fe40003f1d000 */
[----:B------:R-:W-:Y:S02]  /*2220*/  LOP3.LUT R3, R3, 0x800000, RZ, 0xfc, !PT ;  /* 0x0080000003037812 */ /* 0x000fe400078efcff */
[----:B------:R-:W-:Y:S02]  /*2230*/  SEL R7, RZ, 0xffffffff, !P0 ;  /* 0xffffffffff077807 */ /* 0x000fe40004000000 */
[----:B------:R-:W-:-:S03]  /*2240*/  LOP3.LUT R12, R12, R3, RZ, 0xc0, !PT ;  /* 0x000000030c0c7212 */ /* 0x000fc600078ec0ff */
[----:B------:R-:W-:Y:S01]  /*2250*/  IMAD.MOV R2, RZ, RZ, -R7 ;  /* 0x000000ffff027224 */ /* 0x000fe200078e0a07 */
[----:B------:R-:W-:-:S04]  /*2260*/  SHF.R.U32.HI R12, RZ, R11, R12 ;  /* 0x0000000bff0c7219 */ /* 0x000fc8000001160c */
[----:B------:R-:W-:Y:S02]  /*2270*/  LOP3.LUT P1, RZ, R2, R11, R3, 0xf8, !PT ;  /* 0x0000000b02ff7212 */ /* 0x000fe4000782f803 */
[C---:B------:R-:W-:Y:S02]  /*2280*/  LOP3.LUT P0, RZ, R12.reuse, 0x1, RZ, 0xc0, !PT ;  /* 0x000000010cff7812 */ /* 0x040fe4000780c0ff */
[----:B------:R-:W-:-:S04]  /*2290*/  LOP3.LUT P2, RZ, R12, 0x2, RZ, 0xc0, !PT ;  /* 0x000000020cff7812 */ /* 0x000fc8000784c0ff */
[----:B------:R-:W-:Y:S02]  /*22a0*/  PLOP3.LUT P0, PT, P0, P1, P2, 0xe0, 0x0 ;  /* 0x000000000000781c */ /* 0x000fe40000703c20 */
[----:B------:R-:W-:Y:S02]  /*22b0*/  LOP3.LUT P1, RZ, R0, 0x7fffff, RZ, 0xc0, !PT ;  /* 0x007fffff00ff7812 */ /* 0x000fe4000782c0ff */
[----:B------:R-:W-:-:S04]  /*22c0*/  SEL R2, RZ, 0x1, !P0 ;  /* 0x00000001ff027807 */ /* 0x000fc80004000000 */
[----:B------:R-:W-:-:S04]  /*22d0*/  IADD3 R2, PT, PT, -R2, RZ, RZ ;  /* 0x000000ff02027210 */ /* 0x000fc80007ffe1ff */
[----:B------:R-:W-:Y:S01]  /*22e0*/  ISETP.GE.AND P0, PT, R2, RZ, PT ;  /* 0x000000ff0200720c */ /* 0x000fe20003f06270 */
[----:B------:R-:W-:-:S05]  /*22f0*/  VIADD R2, R9, 0xffffff04 ;  /* 0xffffff0409027836 */ /* 0x000fca0000000000 */
[----:B------:R-:W-:-:S07]  /*2300*/  SHF.R.U32.HI R3, RZ, R2, R3 ;  /* 0x00000002ff037219 */ /* 0x000fce0000011603 */
[----:B------:R-:W-:-:S04]  /*2310*/  @!P0 VIADD R3, R3, 0x1 ;  /* 0x0000000103038836 */ /* 0x000fc80000000000 */
[----:B------:R-:W-:-:S05]  /*2320*/  @!P1 IMAD.SHL.U32 R3, R3, 0x2, RZ ;  /* 0x0000000203039824 */ /* 0x000fca00078e00ff */
[----:B------:R-:W-:Y:S01]  /*2330*/  LOP3.LUT R3, R3, 0x80000000, R0, 0xf8, !PT ;  /* 0x8000000003037812 */ /* 0x000fe200078ef800 */
[----:B------:R-:W-:Y:S06]  /*2340*/  BRA `(.L_x_25) ;  /* 0x0000000000047947 */ /* 0x000fec0003800000 */
.L_x_26:
[----:B------:R0:W1:Y:S02]  /*2350*/  MUFU.RCP R3, R0 ;  /* 0x0000000000037308 */ /* 0x0000640000001000 */
.L_x_25:
[----:B------:R-:W-:Y:S05]  /*2360*/  BSYNC.RECONVERGENT B1 ;  /* 0x0000000000017941 */ /* 0x000fea0003800200 */
.L_x_23:
[----:B------:R-:W-:-:S04]  /*2370*/  IMAD.MOV.U32 R9, RZ, RZ, 0x0 ;  /* 0x00000000ff097424 */ /* 0x000fc800078e00ff */
[----:B01----:R-:W-:Y:S05]  /*2380*/  RET.REL.NODEC R8 `(_ZN8pygpukit3ops2nn41rope_init_linear_interpolation_f32_kernelEPfS2_iiff) ;  /* 0xffffffdc081c7950 */ /* 0x003fea0003c3ffff */
        .weak           $__internal_1_$__cuda_sm3x_div_rn_noftz_f32_slowpath
        .type           $__internal_1_$__cuda_sm3x_div_rn_noftz_f32_slowpath,@function
        .size           $__internal_1_$__cuda_sm3x_div_rn_noftz_f32_slowpath,(.L_x_135 - $__internal_1_$__cuda_sm3x_div_rn_noftz_f32_slowpath)
$__internal_1_$__cuda_sm3x_div_rn_noftz_f32_slowpath:
[----:B------:R-:W-:Y:S01]  /*2390*/  SHF.R.U32.HI R10, RZ, 0x17, R3 ;  /* 0x00000017ff0a7819 */ /* 0x000fe20000011603 */
[----:B------:R-:W-:Y:S01]  /*23a0*/  BSSY.RECONVERGENT B1, `(.L_x_27) ;  /* 0x0000062000017945 */ /* 0x000fe20003800200 */
[----:B------:R-:W-:Y:S02]  /*23b0*/  SHF.R.U32.HI R9, RZ, 0x17, R0 ;  /* 0x00000017ff097819 */ /* 0x000fe40000011600 */
[----:B------:R-:W-:Y:S02]  /*23c0*/  LOP3.LUT R14, R10, 0xff, RZ, 0xc0, !PT ;  /* 0x000000ff0a0e7812 */ /* 0x000fe400078ec0ff */
[----:B------:R-:W-:-:S03]  /*23d0*/  LOP3.LUT R12, R9, 0xff, RZ, 0xc0, !PT ;  /* 0x000000ff090c7812 */ /* 0x000fc600078ec0ff */
[----:B------:R-:W-:Y:S02]  /*23e0*/  VIADD R11, R14, 0xffffffff ;  /* 0xffffffff0e0b7836 */ /* 0x000fe40000000000 */
[----:B------:R-:W-:-:S03]  /*23f0*/  VIADD R10, R12, 0xffffffff ;  /* 0xffffffff0c0a7836 */ /* 0x000fc60000000000 */
[----:B------:R-:W-:-:S04]  /*2400*/  ISETP.GT.U32.AND P0, PT, R11, 0xfd, PT ;  /* 0x000000fd0b00780c */ /* 0x000fc80003f04070 */
[----:B------:R-:W-:-:S13]  /*2410*/  ISETP.GT.U32.OR P0, PT, R10, 0xfd, P0 ;  /* 0x000000fd0a00780c */ /* 0x000fda0000704470 */
[----:B------:R-:W-:Y:S01]  /*2420*/  @!P0 IMAD.MOV.U32 R9, RZ, RZ, RZ ;  /* 0x000000ffff098224 */ /* 0x000fe200078e00ff */
[----:B------:R-:W-:Y:S06]  /*2430*/  @!P0 BRA `(.L_x_28) ;  /* 0x00000000005c8947 */ /* 0x000fec0003800000 */
[----:B------:R-:W-:Y:S02]  /*2440*/  FSETP.GTU.FTZ.AND P0, PT, |R0|, +INF , PT ;  /* 0x7f8000000000780b */ /* 0x000fe40003f1c200 */
[----:B------:R-:W-:-:S04]  /*2450*/  FSETP.GTU.FTZ.AND P1, PT, |R3|, +INF , PT ;  /* 0x7f8000000300780b */ /* 0x000fc80003f3c200 */
[----:B------:R-:W-:-:S13]  /*2460*/  PLOP3.LUT P0, PT, P0, P1, PT, 0xf8, 0x8f ;  /* 0x00000000008f781c */ /* 0x000fda0000703f70 */
[----:B------:R-:W-:Y:S05]  /*2470*/  @P0 BRA `(.L_x_29) ;  /* 0x00000004004c0947 */ /* 0x000fea0003800000 */
[----:B------:R-:W-:-:S13]  /*2480*/  LOP3.LUT P0, RZ, R3, 0x7fffffff, R0, 0xc8, !PT ;  /* 0x7fffffff03ff7812 */ /* 0x000fda000780c800 */
[----:B------:R-:W-:Y:S05]  /*2490*/  @!P0 BRA `(.L_x_30) ;  /* 0x00000004003c8947 */ /* 0x000fea0003800000 */
[C---:B------:R-:W-:Y:S02]  /*24a0*/  FSETP.NEU.FTZ.AND P2, PT, |R0|.reuse, +INF , PT ;  /* 0x7f8000000000780b */ /* 0x040fe40003f5d200 */
[----:B------:R-:W-:Y:S02]  /*24b0*/  FSETP.NEU.FTZ.AND P1, PT, |R3|, +INF , PT ;  /* 0x7f8000000300780b */ /* 0x000fe40003f3d200 */
[----:B------:R-:W-:-:S11]  /*24c0*/  FSETP.NEU.FTZ.AND P0, PT, |R0|, +INF , PT ;  /* 0x7f8000000000780b */ /* 0x000fd60003f1d200 */
[----:B------:R-:W-:Y:S05]  /*24d0*/  @!P1 BRA !P2, `(.L_x_30) ;  /* 0x00000004002c9947 */ /* 0x000fea0005000000 */
[----:B------:R-:W-:-:S04]  /*24e0*/  LOP3.LUT P2, RZ, R0, 0x7fffffff, RZ, 0xc0, !PT ;  /* 0x7fffffff00ff7812 */ /* 0x000fc8000784c0ff */
[----:B------:R-:W-:-:S13]  /*24f0*/  PLOP3.LUT P1, PT, P1, P2, PT, 0x2f, 0xf2 ;  /* 0x0000000000f2781c */ /* 0x000fda0000f24577 */
[----:B------:R-:W-:Y:S05]  /*2500*/  @P1 BRA `(.L_x_31) ;  /* 0x0000000400181947 */ /* 0x000fea0003800000 */
[----:B------:R-:W-:-:S04]  /*2510*/  LOP3.LUT P1, RZ, R3, 0x7fffffff, RZ, 0xc0, !PT ;  /* 0x7fffffff03ff7812 */ /* 0x000fc8000782c0ff */
[----:B------:R-:W-:-:S13]  /*2520*/  PLOP3.LUT P0, PT, P0, P1, PT, 0x2f, 0xf2 ;  /* 0x0000000000f2781c */ /* 0x000fda0000702577 */
[----:B------:R-:W-:Y:S05]  /*2530*/  @P0 BRA `(.L_x_32) ;  /* 0x0000000400000947 */ /* 0x000fea0003800000 */
[----:B------:R-:W-:Y:S02]  /*2540*/  ISETP.GE.AND P0, PT, R10, RZ, PT ;  /* 0x000000ff0a00720c */ /* 0x000fe40003f06270 */
[----:B------:R-:W-:-:S11]  /*2550*/  ISETP.GE.AND P1, PT, R11, RZ, PT ;  /* 0x000000ff0b00720c */ /* 0x000fd60003f26270 */
[----:B------:R-:W-:Y:S02]  /*2560*/  @P0 IMAD.MOV.U32 R9, RZ, RZ, RZ ;  /* 0x000000ffff090224 */ /* 0x000fe400078e00ff */
[----:B------:R-:W-:Y:S01]  /*2570*/  @!P0 FFMA R0, R0, 1.84467440737095516160e+19, RZ ;  /* 0x5f80000000008823 */ /* 0x000fe200000000ff */
[----:B------:R-:W-:Y:S02]  /*2580*/  @!P0 IMAD.MOV.U32 R9, RZ, RZ, -0x40 ;  /* 0xffffffc0ff098424 */ /* 0x000fe400078e00ff */
[----:B------:R-:W-:Y:S02]  /*2590*/  @!P1 FFMA R3, R3, 1.84467440737095516160e+19, RZ ;  /* 0x5f80000003039823 */ /* 0x000fe400000000ff */
[----:B------:R-:W-:-:S07]  /*25a0*/  @!P1 VIADD R9, R9, 0x40 ;  /* 0x0000004009099836 */ /* 0x000fce0000000000 */
.L_x_28:
[----:B------:R-:W-:Y:S01]  /*25b0*/  LEA R10, R14, 0xc0800000, 0x17 ;  /* 0xc08000000e0a7811 */ /* 0x000fe200078eb8ff */
[----:B------:R-:W-:Y:S03]  /*25c0*/  BSSY.RECONVERGENT B2, `(.L_x_33) ;  /* 0x0000036000027945 */ /* 0x000fe60003800200 */
[----:B------:R-:W-:Y:S01]  /*25d0*/  IADD3 R10, PT, PT, -R10, R3, RZ ;  /* 0x000000030a0a7210 */ /* 0x000fe20007ffe1ff */
[----:B------:R-:W-:-:S03]  /*25e0*/  VIADD R3, R12, 0xffffff81 ;  /* 0xffffff810c037836 */ /* 0x000fc60000000000 */
[----:B------:R0:W1:Y:S01]  /*25f0*/  MUFU.RCP R11, R10 ;  /* 0x0000000a000b7308 */ /* 0x0000620000001000 */
[----:B------:R-:W-:Y:S01]  /*2600*/  FADD.FTZ R13, -R10, -RZ ;  /* 0x800000ff0a0d7221 */ /* 0x000fe20000010100 */
[C---:B------:R-:W-:Y:S01]  /*2610*/  IMAD R0, R3.reuse, -0x800000, R0 ;  /* 0xff80000003007824 */ /* 0x040fe200078e0200 */
[----:B0-----:R-:W-:-:S05]  /*2620*/  IADD3 R10, PT, PT, R3, 0x7f, -R14 ;  /* 0x0000007f030a7810 */ /* 0x001fca0007ffe80e */
[----:B------:R-:W-:Y:S02]  /*2630*/  IMAD.IADD R10, R10, 0x1, R9 ;  /* 0x000000010a0a7824 */ /* 0x000fe400078e0209 */
[----:B-1----:R-:W-:-:S04]  /*2640*/  FFMA R12, R11, R13, 1 ;  /* 0x3f8000000b0c7423 */ /* 0x002fc8000000000d */
[----:B------:R-:W-:-:S04]  /*2650*/  FFMA R16, R11, R12, R11 ;  /* 0x0000000c0b107223 */ /* 0x000fc8000000000b */
[----:B------:R-:W-:-:S04]  /*2660*/  FFMA R11, R0, R16, RZ ;  /* 0x00000010000b7223 */ /* 0x000fc800000000ff */
[----:B------:R-:W-:-:S04]  /*2670*/  FFMA R12, R13, R11, R0 ;  /* 0x0000000b0d0c7223 */ /* 0x000fc80000000000 */
[----:B------:R-:W-:-:S04]  /*2680*/  FFMA R11, R16, R12, R11 ;  /* 0x0000000c100b7223 */ /* 0x000fc8000000000b */
[----:B------:R-:W-:-:S04]  /*2690*/  FFMA R12, R13, R11, R0 ;  /* 0x0000000b0d0c7223 */ /* 0x000fc80000000000 */
[----:B------:R-:W-:-:S05]  /*26a0*/  FFMA R0, R16, R12, R11 ;  /* 0x0000000c10007223 */ /* 0x000fca000000000b */
[----:B------:R-:W-:-:S04]  /*26b0*/  SHF.R.U32.HI R3, RZ, 0x17, R0 ;  /* 0x00000017ff037819 */ /* 0x000fc80000011600 */
[----:B------:R-:W-:-:S05]  /*26c0*/  LOP3.LUT R3, R3, 0xff, RZ, 0xc0, !PT ;  /* 0x000000ff03037812 */ /* 0x000fca00078ec0ff */
[----:B------:R-:W-:-:S04]  /*26d0*/  IMAD.IADD R13, R3, 0x1, R10 ;  /* 0x00000001030d7824 */ /* 0x000fc800078e020a */
[----:B------:R-:W-:-:S05]  /*26e0*/  VIADD R3, R13, 0xffffffff ;  /* 0xffffffff0d037836 */ /* 0x000fca0000000000 */
[----:B------:R-:W-:-:S13]  /*26f0*/  ISETP.GE.U32.AND P0, PT, R3, 0xfe, PT ;  /* 0x000000fe0300780c */ /* 0x000fda0003f06070 */
[----:B------:R-:W-:Y:S05]  /*2700*/  @!P0 BRA `(.L_x_34) ;  /* 0x0000000000808947 */ /* 0x000fea0003800000 */
[----:B------:R-:W-:-:S13]  /*2710*/  ISETP.GT.AND P0, PT, R13, 0xfe, PT ;  /* 0x000000fe0d00780c */ /* 0x000fda0003f04270 */
[----:B------:R-:W-:Y:S05]  /*2720*/  @P0 BRA `(.L_x_35) ;  /* 0x00000000006c0947 */ /* 0x000fea0003800000 */
[----:B------:R-:W-:-:S13]  /*2730*/  ISETP.GE.AND P0, PT, R13, 0x1, PT ;  /* 0x000000010d00780c */ /* 0x000fda0003f06270 */
[----:B------:R-:W-:Y:S05]  /*2740*/  @P0 BRA `(.L_x_36) ;  /* 0x0000000000740947 */ /* 0x000fea0003800000 */
[----:B------:R-:W-:Y:S02]  /*2750*/  ISETP.GE.AND P0, PT, R13, -0x18, PT ;  /* 0xffffffe80d00780c */ /* 0x000fe40003f06270 */
[----:B------:R-:W-:-:S11]  /*2760*/  LOP3.LUT R0, R0, 0x80000000, RZ, 0xc0, !PT ;  /* 0x8000000000007812 */ /* 0x000fd600078ec0ff */
[----:B------:R-:W-:Y:S05]  /*2770*/  @!P0 BRA `(.L_x_36) ;  /* 0x0000000000688947 */ /* 0x000fea0003800000 */
[CCC-:B------:R-:W-:Y:S01]  /*2780*/  FFMA.RZ R3, R16.reuse, R12.reuse, R11.reuse ;  /* 0x0000000c10037223 */ /* 0x1c0fe2000000c00b */
[CCC-:B------:R-:W-:Y:S01]  /*2790*/  FFMA.RM R10, R16.reuse, R12.reuse, R11.reuse ;  /* 0x0000000c100a7223 */ /* 0x1c0fe2000000400b */
[C---:B------:R-:W-:Y:S02]  /*27a0*/  ISETP.NE.AND P2, PT, R13.reuse, RZ, PT ;  /* 0x000000ff0d00720c */ /* 0x040fe40003f45270 */
[----:B------:R-:W-:Y:S02]  /*27b0*/  ISETP.NE.AND P1, PT, R13, RZ, PT ;  /* 0x000000ff0d00720c */ /* 0x000fe40003f25270 */
[----:B------:R-:W-:Y:S01]  /*27c0*/  LOP3.LUT R9, R3, 0x7fffff, RZ, 0xc0, !PT ;  /* 0x007fffff03097812 */ /* 0x000fe200078ec0ff */
[----:B------:R-:W-:Y:S01]  /*27d0*/  FFMA.RP R3, R16, R12, R11 ;  /* 0x0000000c10037223 */ /* 0x000fe2000000800b */
[----:B------:R-:W-:Y:S02]  /*27e0*/  VIADD R12, R13, 0x20 ;  /* 0x000000200d0c7836 */ /* 0x000fe40000000000 */
[----:B------:R-:W-:Y:S01]  /*27f0*/  LOP3.LUT R9, R9, 0x800000, RZ, 0xfc, !PT ;  /* 0x0080000009097812 */ /* 0x000fe200078efcff */
[----:B------:R-:W-:Y:S01]  /*2800*/  IMAD.MOV R11, RZ, RZ, -R13 ;  /* 0x000000ffff0b7224 */ /* 0x000fe200078e0a0d */
[----:B------:R-:W-:-:S02]  /*2810*/  FSETP.NEU.FTZ.AND P0, PT, R3, R10, PT ;  /* 0x0000000a0300720b */ /* 0x000fc40003f1d000 */
[----:B------:R-:W-:Y:S02]  /*2820*/  SHF.L.U32 R12, R9, R12, RZ ;  /* 0x0000000c090c7219 */ /* 0x000fe400000006ff */
[----:B------:R-:W-:Y:S02]  /*2830*/  SEL R10, R11, RZ, P2 ;  /* 0x000000ff0b0a7207 */ /* 0x000fe40001000000 */
[----:B------:R-:W-:Y:S02]  /*2840*/  ISETP.NE.AND P1, PT, R12, RZ, P1 ;  /* 0x000000ff0c00720c */ /* 0x000fe40000f25270 */
[----:B------:R-:W-:Y:S02]  /*2850*/  SHF.R.U32.HI R10, RZ, R10, R9 ;  /* 0x0000000aff0a7219 */ /* 0x000fe40000011609 */
[----:B------:R-:W-:Y:S02]  /*2860*/  PLOP3.LUT P0, PT, P0, P1, PT, 0xf8, 0x8f ;  /* 0x00000000008f781c */ /* 0x000fe40000703f70 */
[----:B------:R-:W-:-:S02]  /*2870*/  SHF.R.U32.HI R12, RZ, 0x1, R10 ;  /* 0x00000001ff0c7819 */ /* 0x000fc4000001160a */
[----:B------:R-:W-:-:S04]  /*2880*/  SEL R3, RZ, 0x1, !P0 ;  /* 0x00000001ff037807 */ /* 0x000fc80004000000 */
[----:B------:R-:W-:-:S04]  /*2890*/  LOP3.LUT R3, R3, 0x1, R12, 0xf8, !PT ;  /* 0x0000000103037812 */ /* 0x000fc800078ef80c */
[----:B------:R-:W-:-:S05]  /*28a0*/  LOP3.LUT R3, R3, R10, RZ, 0xc0, !PT ;  /* 0x0000000a03037212 */ /* 0x000fca00078ec0ff */
[----:B------:R-:W-:-:S05]  /*28b0*/  IMAD.IADD R3, R12, 0x1, R3 ;  /* 0x000000010c037824 */ /* 0x000fca00078e0203 */
[----:B------:R-:W-:Y:S01]  /*28c0*/  LOP3.LUT R0, R3, R0, RZ, 0xfc, !PT ;  /* 0x0000000003007212 */ /* 0x000fe200078efcff */
[----:B------:R-:W-:Y:S06]  /*28d0*/  BRA `(.L_x_36) ;  /* 0x0000000000107947 */ /* 0x000fec0003800000 */
.L_x_35:
[----:B------:R-:W-:-:S04]  /*28e0*/  LOP3.LUT R0, R0, 0x80000000, RZ, 0xc0, !PT ;  /* 0x8000000000007812 */ /* 0x000fc800078ec0ff */
[----:B------:R-:W-:Y:S01]  /*28f0*/  LOP3.LUT R0, R0, 0x7f800000, RZ, 0xfc, !PT ;  /* 0x7f80000000007812 */ /* 0x000fe200078efcff */
[----:B------:R-:W-:Y:S06]  /*2900*/  BRA `(.L_x_36) ;  /* 0x0000000000047947 */ /* 0x000fec0003800000 */
.L_x_34:
[----:B------:R-:W-:-:S07]  /*2910*/  IMAD R0, R10, 0x800000, R0 ;  /* 0x008000000a007824 */ /* 0x000fce00078e0200 */
.L_x_36:
[----:B------:R-:W-:Y:S05]  /*2920*/  BSYNC.RECONVERGENT B2 ;  /* 0x0000000000027941 */ /* 0x000fea0003800200 */
.L_x_33:
[----:B------:R-:W-:Y:S05]  /*2930*/  BRA `(.L_x_37) ;  /* 0x0000000000207947 */ /* 0x000fea0003800000 */
.L_x_32:
[----:B------:R-:W-:-:S04]  /*2940*/  LOP3.LUT R0, R3, 0x80000000, R0, 0x48, !PT ;  /* 0x8000000003007812 */ /* 0x000fc800078e4800 */
[----:B------:R-:W-:Y:S01]  /*2950*/  LOP3.LUT R0, R0, 0x7f800000, RZ, 0xfc, !PT ;  /* 0x7f80000000007812 */ /* 0x000fe200078efcff */
[----:B------:R-:W-:Y:S06]  /*2960*/  BRA `(.L_x_37) ;  /* 0x0000000000147947 */ /* 0x000fec0003800000 */
.L_x_31:
[----:B------:R-:W-:Y:S01]  /*2970*/  LOP3.LUT R0, R3, 0x80000000, R0, 0x48, !PT ;  /* 0x8000000003007812 */ /* 0x000fe200078e4800 */
[----:B------:R-:W-:Y:S06]  /*2980*/  BRA `(.L_x_37) ;  /* 0x00000000000c7947 */ /* 0x000fec0003800000 */
.L_x_30:
[----:B------:R-:W0:Y:S01]  /*2990*/  MUFU.RSQ R0, -QNAN ;  /* 0xffc0000000007908 */ /* 0x000e220000001400 */
[----:B------:R-:W-:Y:S05]  /*29a0*/  BRA `(.L_x_37) ;  /* 0x0000000000047947 */ /* 0x000fea0003800000 */
.L_x_29:
[----:B------:R-:W-:-:S07]  /*29b0*/  FADD.FTZ R0, R0, R3 ;  /* 0x0000000300007221 */ /* 0x000fce0000010000 */
.L_x_37:
[----:B------:R-:W-:Y:S05]  /*29c0*/  BSYNC.RECONVERGENT B1 ;  /* 0x0000000000017941 */ /* 0x000fea0003800200 */
.L_x_27:
[----:B------:R-:W-:-:S04]  /*29d0*/  IMAD.MOV.U32 R9, RZ, RZ, 0x0 ;  /* 0x00000000ff097424 */ /* 0x000fc800078e00ff */
[----:B0-----:R-:W-:Y:S05]  /*29e0*/  RET.REL.NODEC R8 `(_ZN8pygpukit3ops2nn41rope_init_linear_interpolation_f32_kernelEPfS2_iiff) ;  /* 0xffffffd408847950 */ /* 0x001fea0003c3ffff */
.L_x_38:
[----:B------:R-:W-:-:S00]  /*29f0*/  BRA `(.L_x_38) ;  /* 0xfffffffc00fc7947 */ /* 0x000fc0000383ffff */
[----:B------:R-:W-:-:S00]  /*2a00*/  NOP ;  /* 0x0000000000007918 */ /* 0x000fc00000000000 */
[----:B------:R-:W-:-:S00]  /*2a10*/  NOP ;  /* 0x0000000000007918 */ /* 0x000fc00000000000 */
[----:B------:R-:W-:-:S00]  /*2a20*/  NOP ;  /* 0x0000000000007918 */ /* 0x000fc00000000000 */
[----:B------:R-:W-:-:S00]  /*2a30*/  NOP ;  /* 0x0000000000007918 */ /* 0x000fc00000000000 */
[----:B------:R-:W-:-:S00]  /*2a40*/  NOP ;  /* 0x0000000000007918 */ /* 0x000fc00000000000 */
[----:B------:R-:W-:-:S00]  /*2a50*/  NOP ;  /* 0x0000000000007918 */ /* 0x000fc00000000000 */
[----:B------:R-:W-:-:S00]  /*2a60*/  NOP ;  /* 0x0000000000007918 */ /* 0x000fc00000000000 */
[----:B------:R-:W-:-:S00]  /*2a70*/  NOP ;  /* 0x0000000000007918 */ /* 0x000fc00000000000 */
.L_x_135:


//--------------------- .text._ZN8pygpukit3ops2nn25rope_init_yarn_f32_kernelEPfS2_iiffifff --------------------------
	.section	.text._ZN8pygpukit3ops2nn25rope_init_yarn_f32_kernelEPfS2_iiffifff,"ax",@progbits
	.align	128
        .global         _ZN8pygpukit3ops2nn25rope_init_yarn_f32_kernelEPfS2_iiffifff
        .type           _ZN8pygpukit3ops2nn25rope_init_yarn_f32_kernelEPfS2_iiffifff,@function
        .size           _ZN8pygpukit3ops2nn25rope_init_yarn_f32_kernelEPfS2_iiffifff,(.L_x_137 - _ZN8pygpukit3ops2nn25rope_init_yarn_f32_kernelEPfS2_iiffifff)
        .other          _ZN8pygpukit3ops2nn25rope_init_yarn_f32_kernelEPfS2_iiffifff,@"STO_CUDA_ENTRY STV_DEFAULT"
_ZN8pygpukit3ops2nn25rope_init_yarn_f32_kernelEPfS2_iiffifff:
.text._ZN8pygpukit3ops2nn25rope_init_yarn_f32_kernelEPfS2_iiffifff:
        /* <DEDUP_REMOVED lines=10> */
[----:B------:R-:W-:Y:S02]  /*00a0*/  IABS R9, R3 ;  /* 0x0000000300097213 */ /* 0x000fe40000000000 */
[----:B------:R-:W-:Y:S02]  /*00b0*/  IABS R4, R5 ;  /* 0x0000000500047213 */ /* 0x000fe40000000000 */
[----:B------:R-:W0:Y:S01]  /*00c0*/  I2F.RP R0, R9 ;  /* 0x0000000900007306 */ /* 0x000e220000209400 */
[----:B------:R-:W-:-:S07]  /*00d0*/  ISETP.GE.AND P2, PT, R5, RZ, PT ;  /* 0x000000ff0500720c */ /* 0x000fce0003f46270 */
[----:B0-----:R-:W0:Y:S02]  /*00e0*/  MUFU.RCP R0, R0 ;  /* 0x0000000000007308 */ /* 0x001e240000001000 */
[----:B0-----:R-:W-:-:S06]  /*00f0*/  VIADD R6, R0, 0xffffffe ;  /* 0x0ffffffe00067836 */ /* 0x001fcc0000000000 */
[----:B------:R0:W1:Y:S02]  /*0100*/  F2I.FTZ.U32.TRUNC.NTZ R7, R6 ;  /* 0x0000000600077305 */ /* 0x000064000021f000 */
[----:B0-----:R-:W-:Y:S02]  /*0110*/  IMAD.MOV.U32 R6, RZ, RZ, RZ ;  /* 0x000000ffff067224 */ /* 0x001fe400078e00ff */
[----:B-1----:R-:W-:-:S04]  /*0120*/  IMAD.MOV R2, RZ, RZ, -R7 ;  /* 0x000000ffff027224 */ /* 0x002fc800078e0a07 */
[----:B------:R-:W-:-:S04]  /*0130*/  IMAD R11, R2, R9, RZ ;  /* 0x00000009020b7224 */ /* 0x000fc800078e02ff */
[----:B------:R-:W-:Y:S02]  /*0140*/  IMAD.HI.U32 R7, R7, R11, R6 ;  /* 0x0000000b07077227 */ /* 0x000fe400078e0006 */
[----:B------:R-:W0:Y:S02]  /*0150*/  LDC.64 R10, c[0x0][0x3a0] ;  /* 0x0000e800ff0a7b82 */ /* 0x000e240000000a00 */
[----:B------:R-:W-:Y:S02]  /*0160*/  IMAD.MOV.U32 R6, RZ, RZ, 0x3f800000 ;  /* 0x3f800000ff067424 */ /* 0x000fe400078e00ff */
[----:B------:R-:W-:-:S05]  /*0170*/  IMAD.HI.U32 R7, R7, R4, RZ ;  /* 0x0000000407077227 */ /* 0x000fca00078e00ff */
[----:B------:R-:W-:-:S05]  /*0180*/  IADD3 R7, PT, PT, -R7, RZ, RZ ;  /* 0x000000ff07077210 */ /* 0x000fca0007ffe1ff */
[----:B------:R-:W-:-:S05]  /*0190*/  IMAD R4, R9, R7, R4 ;  /* 0x0000000709047224 */ /* 0x000fca00078e0204 */
[----:B------:R-:W-:Y:S01]  /*01a0*/  ISETP.GT.U32.AND P0, PT, R9, R4, PT ;  /* 0x000000040900720c */ /* 0x000fe20003f04070 */
[----:B0-----:R-:W0:Y:S01]  /*01b0*/  MUFU.RCP R2, R11 ;  /* 0x0000000b00027308 */ /* 0x001e220000001000 */
[----:B------:R-:W-:-:S11]  /*01c0*/  I2FP.F32.S32 R0, R10 ;  /* 0x0000000a00007245 */ /* 0x000fd60000201400 */
[----:B------:R-:W-:Y:S01]  /*01d0*/  @!P0 IMAD.IADD R4, R4, 0x1, -R9 ;  /* 0x0000000104048824 */ /* 0x000fe200078e0a09 */
[----:B------:R-:W-:-:S04]  /*01e0*/  ISETP.NE.AND P0, PT, R3, RZ, PT ;  /* 0x000000ff0300720c */ /* 0x000fc80003f05270 */
[----:B------:R-:W-:Y:S01]  /*01f0*/  ISETP.GT.U32.AND P1, PT, R9, R4, PT ;  /* 0x000000040900720c */ /* 0x000fe20003f24070 */
[----:B0-----:R-:W-:-:S04]  /*0200*/  FFMA R7, R2, -R11, 1 ;  /* 0x3f80000002077423 */ /* 0x001fc8000000080b */
[----:B------:R-:W-:-:S04]  /*0210*/  FFMA R7, R2, R7, R2 ;  /* 0x0000000702077223 */ /* 0x000fc80000000002 */
[----:B------:R-:W-:-:S04]  /*0220*/  FFMA R2, R0, R7, RZ ;  /* 0x0000000700027223 */ /* 0x000fc800000000ff */
[----:B------:R-:W-:Y:S01]  /*0230*/  @!P1 IMAD.IADD R4, R4, 0x1, -R9 ;  /* 0x0000000104049824 */ /* 0x000fe200078e0a09 */
[----:B------:R-:W0:Y:S03]  /*0240*/  FCHK P1, R0, R11 ;  /* 0x0000000b00007302 */ /* 0x000e260000020000 */
[----:B------:R-:W-:Y:S01]  /*0250*/  @!P2 IMAD.MOV R4, RZ, RZ, -R4 ;  /* 0x000000ffff04a224 */ /* 0x000fe200078e0a04 */
[----:B------:R-:W-:Y:S01]  /*0260*/  @!P0 LOP3.LUT R4, RZ, R3, RZ, 0x33, !PT ;  /* 0x00000003ff048212 */ /* 0x000fe200078e33ff */
[----:B------:R-:W-:-:S03]  /*0270*/  FFMA R3, R2, -R11, R0 ;  /* 0x8000000b02037223 */ /* 0x000fc60000000000 */
[----:B------:R-:W-:Y:S01]  /*0280*/  LEA.HI R9, R4, R4, RZ, 0x1 ;  /* 0x0000000404097211 */ /* 0x000fe200078f08ff */
[----:B------:R-:W-:-:S03]  /*0290*/  FFMA R7, R7, R3, R2 ;  /* 0x0000000307077223 */ /* 0x000fc60000000002 */
[----:B------:R-:W-:Y:S01]  /*02a0*/  LOP3.LUT R9, R9, 0xfffffffe, RZ, 0xc0, !PT ;  /* 0xfffffffe09097812 */ /* 0x000fe200078ec0ff */
[----:B0-----:R-:W-:Y:S06]  /*02b0*/  @!P1 BRA `(.L_x_39) ;  /* 0x0000000000149947 */ /* 0x001fec0003800000 */
[----:B------:R-:W0:Y:S01]  /*02c0*/  LDCU UR4, c[0x0][0x3a4] ;  /* 0x00007480ff0477ac */ /* 0x000e220008000800 */
[----:B------:R-:W-:Y:S02]  /*02d0*/  MOV R10, 0x300 ;  /* 0x00000300000a7802 */ /* 0x000fe40000000f00 */
[----:B0-----:R-:W-:-:S07]  /*02e0*/  MOV R3, UR4 ;  /* 0x0000000400037c02 */ /* 0x001fce0008000f00 */
[----:B------:R-:W-:Y:S05]  /*02f0*/  CALL.REL.NOINC `($__internal_3_$__cuda_sm3x_div_rn_noftz_f32_slowpath) ;  /* 0x0000002800187944 */ /* 0x000fea0003c00000 */
[----:B------:R-:W-:-:S07]  /*0300*/  IMAD.MOV.U32 R7, RZ, RZ, R2 ;  /* 0x000000ffff077224 */ /* 0x000fce00078e0002 */
.L_x_39:
[----:B------:R-:W0:Y:S02]  /*0310*/  LDC R11, c[0x0][0x3a8] ;  /* 0x0000ea00ff0b7b82 */ /* 0x000e240000000800 */
[----:B0-----:R-:W0:Y:S08]  /*0320*/  MUFU.RCP R2, R11 ;  /* 0x0000000b00027308 */ /* 0x001e300000001000 */
[----:B------:R-:W1:Y:S01]  /*0330*/  FCHK P0, R0, R11 ;  /* 0x0000000b00007302 */ /* 0x000e620000000000 */
[----:B0-----:R-:W-:-:S04]  /*0340*/  FFMA R3, R2, -R11, 1 ;  /* 0x3f80000002037423 */ /* 0x001fc8000000080b */
[----:B------:R-:W-:-:S04]  /*0350*/  FFMA R3, R2, R3, R2 ;  /* 0x0000000302037223 */ /* 0x000fc80000000002 */
[----:B------:R-:W-:-:S04]  /*0360*/  FFMA R8, R0, R3, RZ ;  /* 0x0000000300087223 */ /* 0x000fc800000000ff */
[----:B------:R-:W-:-:S04]  /*0370*/  FFMA R2, R8, -R11, R0 ;  /* 0x8000000b08027223 */ /* 0x000fc80000000000 */
[----:B------:R-:W-:Y:S01]  /*0380*/  FFMA R8, R3, R2, R8 ;  /* 0x0000000203087223 */ /* 0x000fe20000000008 */
[----:B-1----:R-:W-:Y:S06]  /*0390*/  @!P0 BRA `(.L_x_40) ;  /* 0x0000000000148947 */ /* 0x002fec0003800000 */
[----:B------:R-:W0:Y:S01]  /*03a0*/  LDCU UR4, c[0x0][0x3a8] ;  /* 0x00007500ff0477ac */ /* 0x000e220008000800 */
[----:B------:R-:W-:Y:S01]  /*03b0*/  MOV R10, 0x3e0 ;  /* 0x000003e0000a7802 */ /* 0x000fe20000000f00 */
[----:B0-----:R-:W-:-:S07]  /*03c0*/  IMAD.U32 R3, RZ, RZ, UR4 ;  /* 0x00000004ff037e24 */ /* 0x001fce000f8e00ff */
[----:B------:R-:W-:Y:S05]  /*03d0*/  CALL.REL.NOINC `($__internal_3_$__cuda_sm3x_div_rn_noftz_f32_slowpath) ;  /* 0x0000002400e07944 */ /* 0x000fea0003c00000 */
[----:B------:R-:W-:-:S07]  /*03e0*/  IMAD.MOV.U32 R8, RZ, RZ, R2 ;  /* 0x000000ffff087224 */ /* 0x000fce00078e0002 */
.L_x_40:
        /* <DEDUP_REMOVED lines=12> */
[----:B------:R-:W-:-:S07]  /*04b0*/  MOV R10, 0x4d0 ;  /* 0x000004d0000a7802 */ /* 0x000fce0000000f00 */
[----:B------:R-:W-:Y:S05]  /*04c0*/  CALL.REL.NOINC `($__internal_3_$__cuda_sm3x_div_rn_noftz_f32_slowpath) ;  /* 0x0000002400a47944 */ /* 0x000fea0003c00000 */
.L_x_42:
[----:B------:R-:W-:Y:S05]  /*04d0*/  BSYNC.RECONVERGENT B0 ;  /* 0x0000000000007941 */ /* 0x000fea0003800200 */
.L_x_41:
[----:B------:R-:W0:Y:S01]  /*04e0*/  LDC R3, c[0x0][0x398] ;  /* 0x0000e600ff037b82 */ /* 0x000e220000000800 */
[----:B------:R-:W-:Y:S01]  /*04f0*/  IMAD.MOV.U32 R16, RZ, RZ, 0x3a2c32e4 ;  /* 0x3a2c32e4ff107424 */ /* 0x000fe200078e00ff */
[----:B------:R-:W-:Y:S01]  /*0500*/  BSSY.RECONVERGENT B0, `(.L_x_43) ;  /* 0x0000058000007945 */ /* 0x000fe20003800200 */
[C---:B0-----:R-:W-:Y:S01]  /*0510*/  FMUL R0, |R3|.reuse, 16777216 ;  /* 0x4b80000003007820 */ /* 0x041fe20000400200 */
[----:B------:R-:W-:-:S04]  /*0520*/  FSETP.GEU.AND P0, PT, |R3|, 1.175494350822287508e-38, PT ;  /* 0x008000000300780b */ /* 0x000fc80003f0e200 */
[----:B------:R-:W-:-:S05]  /*0530*/  FSEL R0, R0, |R3|, !P0 ;  /* 0x4000000300007208 */ /* 0x000fca0004000000 */
[----:B------:R-:W-:-:S05]  /*0540*/  VIADD R9, R0, 0xc0cafb0d ;  /* 0xc0cafb0d00097836 */ /* 0x000fca0000000000 */
[----:B------:R-:W-:-:S04]  /*0550*/  LOP3.LUT R9, R9, 0xff800000, RZ, 0xc0, !PT ;  /* 0xff80000009097812 */ /* 0x000fc800078ec0ff */
[-C--:B------:R-:W-:Y:S02]  /*0560*/  IADD3 R0, PT, PT, R0, -R9.reuse, RZ ;  /* 0x8000000900007210 */ /* 0x080fe40007ffe0ff */
[----:B------:R-:W-:-:S03]  /*0570*/  I2FP.F32.S32 R11, R9 ;  /* 0x00000009000b7245 */ /* 0x000fc60000201400 */
[C---:B------:R-:W-:Y:S01]  /*0580*/  FADD R13, R0.reuse, 1 ;  /* 0x3f800000000d7421 */ /* 0x040fe20000000000 */
[----:B------:R-:W-:Y:S01]  /*0590*/  FADD R12, R0, -1 ;  /* 0xbf800000000c7421 */ /* 0x000fe20000000000 */
[----:B------:R-:W-:-:S03]  /*05a0*/  FSEL R0, RZ, -24, P0 ;  /* 0xc1c00000ff007808 */ /* 0x000fc60000000000 */
[----:B------:R-:W-:Y:S01]  /*05b0*/  FADD R10, R12, R12 ;  /* 0x0000000c0c0a7221 */ /* 0x000fe20000000000 */
[----:B------:R-:W0:Y:S03]  /*05c0*/  MUFU.RCP R13, R13 ;  /* 0x0000000d000d7308 */ /* 0x000e260000001000 */
[----:B0-----:R-:W-:Y:S01]  /*05d0*/  FMUL R9, R13, R10 ;  /* 0x0000000a0d097220 */ /* 0x001fe20000400000 */
[----:B------:R-:W-:-:S03]  /*05e0*/  FFMA R10, R11, 1.1920928955078125e-07, R0 ;  /* 0x340000000b0a7823 */ /* 0x000fc60000000000 */
[----:B------:R-:W-:Y:S01]  /*05f0*/  FADD R14, R12, -R9 ;  /* 0x800000090c0e7221 */ /* 0x000fe20000000000 */
[CC--:B------:R-:W-:Y:S01]  /*0600*/  FMUL R11, R9.reuse, R9.reuse ;  /* 0x00000009090b7220 */ /* 0x0c0fe20000400000 */
[----:B------:R-:W-:Y:S02]  /*0610*/  FFMA R0, R9, 1.4426950216293334961, R10 ;  /* 0x3fb8aa3b09007823 */ /* 0x000fe4000000000a */
[----:B------:R-:W-:Y:S01]  /*0620*/  FADD R15, R14, R14 ;  /* 0x0000000e0e0f7221 */ /* 0x000fe20000000000 */
[C---:B------:R-:W-:Y:S01]  /*0630*/  FFMA R14, R11.reuse, R16, 0.0032181653659790754318 ;  /* 0x3b52e7db0b0e7423 */ /* 0x040fe20000000010 */
[----:B------:R-:W-:Y:S02]  /*0640*/  FADD R10, R10, -R0 ;  /* 0x800000000a0a7221 */ /* 0x000fe40000000000 */
[----:B------:R-:W-:Y:S01]  /*0650*/  FFMA R12, R12, -R9, R15 ;  /* 0x800000090c0c7223 */ /* 0x000fe2000000000f */
[----:B------:R-:W-:Y:S01]  /*0660*/  FFMA R14, R11, R14, 0.018033718690276145935 ;  /* 0x3c93bb730b0e7423 */ /* 0x000fe2000000000e */
[----:B------:R-:W-:-:S02]  /*0670*/  FFMA R15, R9, 1.4426950216293334961, R10 ;  /* 0x3fb8aa3b090f7823 */ /* 0x000fc4000000000a */
[----:B------:R-:W-:Y:S01]  /*0680*/  FMUL R12, R13, R12 ;  /* 0x0000000c0d0c7220 */ /* 0x000fe20000400000 */
[C---:B------:R-:W-:Y:S01]  /*0690*/  FFMA R14, R11.reuse, R14, 0.12022458761930465698 ;  /* 0x3df6384f0b0e7423 */ /* 0x040fe2000000000e */
[----:B------:R-:W-:Y:S02]  /*06a0*/  IMAD.MOV.U32 R13, RZ, RZ, 0x391fcb8e ;  /* 0x391fcb8eff0d7424 */ /* 0x000fe400078e00ff */
        /* <DEDUP_REMOVED lines=15> */
[C---:B------:R-:W-:Y:S02]  /*07a0*/  FSETP.GEU.AND P2, PT, R9.reuse, RZ, PT ;  /* 0x000000ff0900720b */ /* 0x040fe40003f4e000 */
        /* <DEDUP_REMOVED lines=35> */
.L_x_45:
[----:B------:R-:W-:Y:S02]  /*09e0*/  FSETP.NEU.AND P0, PT, |R2|, +INF , PT ;  /* 0x7f8000000200780b */ /* 0x000fe40003f0d200 */
[----:B------:R-:W-:-:S13]  /*09f0*/  FSETP.EQ.AND P1, PT, R3, -1, PT ;  /* 0xbf8000000300780b */ /* 0x000fda0003f22000 */
[----:B------:R-:W-:Y:S05]  /*0a00*/  @!P0 BRA P1, `(.L_x_44) ;  /* 0x00000000001c8947 */ /* 0x000fea0000800000 */
[----:B------:R-:W-:Y:S02]  /*0a10*/  FSETP.GEU.AND P1, PT, R3, RZ, PT ;  /* 0x000000ff0300720b */ /* 0x000fe40003f2e000 */
[----:B------:R-:W-:-:S11]  /*0a20*/  MOV R6, R10 ;  /* 0x0000000a00067202 */ /* 0x000fd60000000f00 */
[----:B------:R-:W0:Y:S01]  /*0a30*/  @!P1 FRND.FLOOR R3, R2 ;  /* 0x0000000200039307 */ /* 0x000e220000205000 */
[----:B------:R-:W-:-:S04]  /*0a40*/  @!P1 FSETP.NEU.AND P2, PT, |R9|, 1, PT ;  /* 0x3f8000000900980b */ /* 0x000fc80003f4d200 */
[----:B------:R-:W-:Y:S02]  /*0a50*/  @!P1 FSEL R0, R10, -R10, P2 ;  /* 0x8000000a0a009208 */ /* 0x000fe40001000000 */
[----:B0-----:R-:W-:-:S04]  /*0a60*/  @!P1 FSETP.NEU.AND P0, PT, R2, R3, PT ;  /* 0x000000030200920b */ /* 0x001fc80003f0d000 */
[----:B------:R-:W-:-:S09]  /*0a70*/  @!P1 FSEL R6, R0, +QNAN , !P0 ;  /* 0x7fffffff00069808 */ /* 0x000fd20004000000 */
.L_x_44:
[----:B------:R-:W-:Y:S05]  /*0a80*/  BSYNC.RECONVERGENT B0 ;  /* 0x0000000000007941 */ /* 0x000fea0003800200 */
.L_x_43:
[----:B------:R-:W-:Y:S01]  /*0a90*/  FMUL R0, R6, 6.2831854820251464844 ;  /* 0x40c90fdb06007820 */ /* 0x000fe20000400000 */
[----:B------:R-:W-:Y:S01]  /*0aa0*/  BSSY.RECONVERGENT B0, `(.L_x_46) ;  /* 0x0000037000007945 */ /* 0x000fe20003800200 */
[----:B------:R-:W-:-:S03]  /*0ab0*/  IMAD.MOV.U32 R3, RZ, RZ, 0x3f800000 ;  /* 0x3f800000ff037424 */ /* 0x000fc600078e00ff */
[----:B------:R-:W-:-:S13]  /*0ac0*/  FSETP.GE.AND P0, PT, R0, R8, PT ;  /* 0x000000080000720b */ /* 0x000fda0003f06000 */
[----:B------:R-:W-:Y:S05]  /*0ad0*/  @P0 BRA `(.L_x_47) ;  /* 0x0000000000cc0947 */ /* 0x000fea0003800000 */
[----:B------:R-:W-:-:S13]  /*0ae0*/  FSETP.GTU.AND P0, PT, R0, R7, PT ;  /* 0x000000070000720b */ /* 0x000fda0003f0c000 */
[----:B------:R-:W-:Y:S05]  /*0af0*/  @P0 BRA `(.L_x_48) ;  /* 0x0000000000400947 */ /* 0x000fea0003800000 */
[----:B------:R-:W0:Y:S02]  /*0b00*/  LDC R2, c[0x0][0x39c] ;  /* 0x0000e700ff027b82 */ /* 0x000e240000000800 */
[----:B0-----:R-:W-:-:S05]  /*0b10*/  VIADD R0, R2, 0x1800000 ;  /* 0x0180000002007836 */ /* 0x001fca0000000000 */
[----:B------:R-:W-:-:S04]  /*0b20*/  LOP3.LUT R0, R0, 0x7f800000, RZ, 0xc0, !PT ;  /* 0x7f80000000007812 */ /* 0x000fc800078ec0ff */
[----:B------:R-:W-:-:S13]  /*0b30*/  ISETP.GT.U32.AND P0, PT, R0, 0x1ffffff, PT ;  /* 0x01ffffff0000780c */ /* 0x000fda0003f04070 */
[----:B------:R-:W-:Y:S05]  /*0b40*/  @P0 BRA `(.L_x_49) ;  /* 0x0000000000180947 */ /* 0x000fea0003800000 */
[----:B------:R-:W0:Y:S01]  /*0b50*/  LDCU UR4, c[0x0][0x39c] ;  /* 0x00007380ff0477ac */ /* 0x000e220008000800 */
[----:B------:R-:W-:Y:S01]  /*0b60*/  MOV R8, 0xb90 ;  /* 0x00000b9000087802 */ /* 0x000fe20000000f00 */
[----:B0-----:R-:W-:-:S07]  /*0b70*/  IMAD.U32 R0, RZ, RZ, UR4 ;  /* 0x00000004ff007e24 */ /* 0x001fce000f8e00ff */
[----:B------:R-:W-:Y:S05]  /*0b80*/  CALL.REL.NOINC `($__internal_2_$__cuda_sm20_rcp_rn_f32_slowpath) ;  /* 0x0000001c00247944 */ /* 0x000fea0003c00000 */
[----:B------:R-:W-:Y:S01]  /*0b90*/  IMAD.MOV.U32 R3, RZ, RZ, R7 ;  /* 0x000000ffff037224 */ /* 0x000fe200078e0007 */
[----:B------:R-:W-:Y:S06]  /*0ba0*/  BRA `(.L_x_47) ;  /* 0x0000000000987947 */ /* 0x000fec0003800000 */
.L_x_49:
[----:B------:R-:W0:Y:S02]  /*0bb0*/  MUFU.RCP R3, R2 ;  /* 0x0000000200037308 */ /* 0x000e240000001000 */
[----:B0-----:R-:W-:-:S04]  /*0bc0*/  FFMA R0, R3, R2, -1 ;  /* 0xbf80000003007423 */ /* 0x001fc80000000002 */
[----:B------:R-:W-:-:S04]  /*0bd0*/  FADD.FTZ R0, -R0, -RZ ;  /* 0x800000ff00007221 */ /* 0x000fc80000010100 */
[----:B------:R-:W-:Y:S01]  /*0be0*/  FFMA R3, R3, R0, R3 ;  /* 0x0000000003037223 */ /* 0x000fe20000000003 */
[----:B------:R-:W-:Y:S06]  /*0bf0*/  BRA `(.L_x_47) ;  /* 0x0000000000847947 */ /* 0x000fec0003800000 */
.L_x_48:
[--C-:B------:R-:W-:Y:S01]  /*0c00*/  FADD R9, R8, -R7.reuse ;  /* 0x8000000708097221 */ /* 0x100fe20000000000 */
[----:B------:R-:W-:Y:S01]  /*0c10*/  FADD R0, R0, -R7 ;  /* 0x8000000700007221 */ /* 0x000fe20000000000 */
[----:B------:R-:W-:Y:S02]  /*0c20*/  BSSY.RECONVERGENT B1, `(.L_x_50) ;  /* 0x000000d000017945 */ /* 0x000fe40003800200 */
        /* <DEDUP_REMOVED lines=8> */
[----:B------:R-:W-:Y:S02]  /*0cb0*/  MOV R3, R9 ;  /* 0x0000000900037202 */ /* 0x000fe40000000f00 */
[----:B------:R-:W-:-:S07]  /*0cc0*/  MOV R10, 0xce0 ;  /* 0x00000ce0000a7802 */ /* 0x000fce0000000f00 */
[----:B------:R-:W-:Y:S05]  /*0cd0*/  CALL.REL.NOINC `($__internal_3_$__cuda_sm3x_div_rn_noftz_f32_slowpath) ;  /* 0x0000001c00a07944 */ /* 0x000fea0003c00000 */
[----:B------:R-:W-:-:S07]  /*0ce0*/  IMAD.MOV.U32 R7, RZ, RZ, R2 ;  /* 0x000000ffff077224 */ /* 0x000fce00078e0002 */
.L_x_51:
[----:B------:R-:W-:Y:S05]  /*0cf0*/  BSYNC.RECONVERGENT B1 ;  /* 0x0000000000017941 */ /* 0x000fea0003800200 */
.L_x_50:
[----:B------:R-:W0:Y:S01]  /*0d00*/  LDC R9, c[0x0][0x39c] ;  /* 0x0000e700ff097b82 */ /* 0x000e220000000800 */
[----:B------:R-:W-:Y:S01]  /*0d10*/  FADD R0, -R7, 1 ;  /* 0x3f80000007007421 */ /* 0x000fe20000000100 */
[----:B------:R-:W-:Y:S01]  /*0d20*/  BSSY.RECONVERGENT B1, `(.L_x_52) ;  /* 0x000000d000017945 */ /* 0x000fe20003800200 */
        /* <DEDUP_REMOVED lines=12> */
.L_x_53:
[----:B------:R-:W-:Y:S05]  /*0df0*/  BSYNC.RECONVERGENT B1 ;  /* 0x0000000000017941 */ /* 0x000fea0003800200 */
.L_x_52:
[----:B------:R-:W-:-:S07]  /*0e00*/  FADD R3, R2, R7 ;  /* 0x0000000702037221 */ /* 0x000fce0000000000 */
.L_x_47:
[----:B------:R-:W-:Y:S05]  /*0e10*/  BSYNC.RECONVERGENT B0 ;  /* 0x0000000000007941 */ /* 0x000fea0003800200 */
.L_x_46:
[----:B------:R-:W-:Y:S01]  /*0e20*/  VIADD R0, R6, 0x1800000 ;  /* 0x0180000006007836 */ /* 0x000fe20000000000 */
[----:B------:R-:W-:Y:S04]  /*0e30*/  BSSY.RECONVERGENT B0, `(.L_x_54) ;  /* 0x000000d000007945 */ /* 0x000fe80003800200 */
[----:B------:R-:W-:-:S04]  /*0e40*/  LOP3.LUT R0, R0, 0x7f800000, RZ, 0xc0, !PT ;  /* 0x7f80000000007812 */ /* 0x000fc800078ec0ff */
[----:B------:R-:W-:-:S13]  /*0e50*/  ISETP.GT.U32.AND P0, PT, R0, 0x1ffffff, PT ;  /* 0x01ffffff0000780c */ /* 0x000fda0003f04070 */
[----:B------:R-:W-:Y:S05]  /*0e60*/  @P0 BRA `(.L_x_55) ;  /* 0x0000000000140947 */ /* 0x000fea0003800000 */
[----:B------:R-:W-:Y:S01]  /*0e70*/  IMAD.MOV.U32 R0, RZ, RZ, R6 ;  /* 0x000000ffff007224 */ /* 0x000fe200078e0006 */
[----:B------:R-:W-:-:S07]  /*0e80*/  MOV R8, 0xea0 ;  /* 0x00000ea000087802 */ /* 0x000fce0000000f00 */
[----:B------:R-:W-:Y:S05]  /*0e90*/  CALL.REL.NOINC `($__internal_2_$__cuda_sm20_rcp_rn_f32_slowpath) ;  /* 0x0000001800607944 */ /* 0x000fea0003c00000 */
[----:B------:R-:W-:Y:S01]  /*0ea0*/  MOV R2, R7 ;  /* 0x0000000700027202 */ /* 0x000fe20000000f00 */
[----:B------:R-:W-:Y:S06]  /*0eb0*/  BRA `(.L_x_56) ;  /* 0x0000000000107947 */ /* 0x000fec0003800000 */
.L_x_55:
[----:B------:R-:W0:Y:S02]  /*0ec0*/  MUFU.RCP R7, R6 ;  /* 0x0000000600077308 */ /* 0x000e240000001000 */
[----:B0-----:R-:W-:-:S04]  /*0ed0*/  FFMA R0, R7, R6, -1 ;  /* 0xbf80000007007423 */ /* 0x001fc80000000006 */
[----:B------:R-:W-:-:S04]  /*0ee0*/  FADD.FTZ R0, -R0, -RZ ;  /* 0x800000ff00007221 */ /* 0x000fc80000010100 */
[----:B------:R-:W-:-:S07]  /*0ef0*/  FFMA R2, R7, R0, R7 ;  /* 0x0000000007027223 */ /* 0x000fce0000000007 */
.L_x_56:
[----:B------:R-:W-:Y:S05]  /*0f00*/  BSYNC.RECONVERGENT B0 ;  /* 0x0000000000007941 */ /* 0x000fea0003800200 */
.L_x_54:
[----:B------:R-:W0:Y:S01]  /*0f10*/  LDC R8, c[0x0][0x394] ;  /* 0x0000e500ff087b82 */ /* 0x000e220000000800 */
[----:B------:R-:W-:Y:S01]  /*0f20*/  LOP3.LUT R4, R4, 0x1, RZ, 0xc0, !PT ;  /* 0x0000000104047812 */ /* 0x000fe200078ec0ff */
[----:B------:R-:W1:Y:S01]  /*0f30*/  LDCU.64 UR6, c[0x0][0x358] ;  /* 0x00006b00ff0677ac */ /* 0x000e620008000a00 */
[----:B0-----:R-:W-:-:S04]  /*0f40*/  IABS R9, R8 ;  /* 0x0000000800097213 */ /* 0x001fc80000000000 */
[----:B------:R-:W0:Y:S08]  /*0f50*/  I2F.RP R0, R9 ;  /* 0x0000000900007306 */ /* 0x000e300000209400 */
[----:B0-----:R-:W0:Y:S02]  /*0f60*/  MUFU.RCP R0, R0 ;  /* 0x0000000000007308 */ /* 0x001e240000001000 */
[----:B0-----:R-:W-:-:S06]  /*0f70*/  VIADD R6, R0, 0xffffffe ;  /* 0x0ffffffe00067836 */ /* 0x001fcc0000000000 */
[----:B------:R0:W2:Y:S02]  /*0f80*/  F2I.FTZ.U32.TRUNC.NTZ R7, R6 ;  /* 0x0000000600077305 */ /* 0x0000a4000021f000 */
[----:B0-----:R-:W-:Y:S02]  /*0f90*/  IMAD.MOV.U32 R6, RZ, RZ, RZ ;  /* 0x000000ffff067224 */ /* 0x001fe400078e00ff */
[----:B--2---:R-:W-:-:S04]  /*0fa0*/  IMAD.MOV R10, RZ, RZ, -R7 ;  /* 0x000000ffff0a7224 */ /* 0x004fc800078e0a07 */
[----:B------:R-:W-:Y:S01]  /*0fb0*/  IMAD R11, R10, R9, RZ ;  /* 0x000000090a0b7224 */ /* 0x000fe200078e02ff */
[----:B------:R-:W-:-:S03]  /*0fc0*/  IABS R10, R5 ;  /* 0x00000005000a7213 */ /* 0x000fc60000000000 */
[----:B------:R-:W-:Y:S01]  /*0fd0*/  IMAD.HI.U32 R11, R7, R11, R6 ;  /* 0x0000000b070b7227 */ /* 0x000fe200078e0006 */
[----:B------:R-:W-:-:S04]  /*0fe0*/  LOP3.LUT R7, R5, R8, RZ, 0x3c, !PT ;  /* 0x0000000805077212 */ /* 0x000fc800078e3cff */
[----:B------:R-:W-:Y:S01]  /*0ff0*/  ISETP.GE.AND P2, PT, R7, RZ, PT ;  /* 0x000000ff0700720c */ /* 0x000fe20003f46270 */
[----:B------:R-:W-:-:S04]  /*1000*/  IMAD.HI.U32 R6, R11, R10, RZ ;  /* 0x0000000a0b067227 */ /* 0x000fc800078e00ff */
[----:B------:R-:W-:-:S04]  /*1010*/  IMAD.MOV R0, RZ, RZ, -R6 ;  /* 0x000000ffff007224 */ /* 0x000fc800078e0a06 */
[C---:B------:R-:W-:Y:S02]  /*1020*/  IMAD R10, R9.reuse, R0, R10 ;  /* 0x00000000090a7224 */ /* 0x040fe400078e020a */
[----:B------:R-:W0:Y:S03]  /*1030*/  LDC R0, c[0x0][0x3ac] ;  /* 0x0000eb00ff007b82 */ /* 0x000e260000000800 */
[----:B------:R-:W-:-:S13]  /*1040*/  ISETP.GT.U32.AND P0, PT, R9, R10, PT ;  /* 0x0000000a0900720c */ /* 0x000fda0003f04070 */
[-C--:B------:R-:W-:Y:S01]  /*1050*/  @!P0 IADD3 R10, PT, PT, R10, -R9.reuse, RZ ;  /* 0x800000090a0a8210 */ /* 0x080fe20007ffe0ff */
[----:B------:R-:W-:Y:S01]  /*1060*/  @!P0 VIADD R6, R6, 0x1 ;  /* 0x0000000106068836 */ /* 0x000fe20000000000 */
[----:B------:R-:W-:Y:S02]  /*1070*/  ISETP.NE.AND P0, PT, R8, RZ, PT ;  /* 0x000000ff0800720c */ /* 0x000fe40003f05270 */
[----:B------:R-:W-:-:S13]  /*1080*/  ISETP.GE.U32.AND P1, PT, R10, R9, PT ;  /* 0x000000090a00720c */ /* 0x000fda0003f26070 */
[----:B------:R-:W-:Y:S01]  /*1090*/  @P1 VIADD R6, R6, 0x1 ;  /* 0x0000000106061836 */ /* 0x000fe20000000000 */
[----:B------:R-:W-:-:S03]  /*10a0*/  ISETP.NE.U32.AND P1, PT, R4, 0x1, PT ;  /* 0x000000010400780c */ /* 0x000fc60003f25070 */
[----:B------:R-:W-:Y:S01]  /*10b0*/  @!P2 IMAD.MOV R6, RZ, RZ, -R6 ;  /* 0x000000ffff06a224 */ /* 0x000fe200078e0a06 */
[----:B0-----:R-:W-:Y:S02]  /*10c0*/  FSETP.GTU.AND P2, PT, R0, RZ, PT ;  /* 0x000000ff0000720b */ /* 0x001fe40003f4c000 */
[----:B------:R-:W-:Y:S01]  /*10d0*/  @!P0 LOP3.LUT R6, RZ, R8, RZ, 0x33, !PT ;  /* 0x00000008ff068212 */ /* 0x000fe200078e33ff */
[----:B------:R-:W-:-:S03]  /*10e0*/  FMUL R8, R2, R3 ;  /* 0x0000000302087220 */ /* 0x000fc60000400000 */
[----:B------:R-:W-:Y:S01]  /*10f0*/  I2FP.F32.S32 R7, R6 ;  /* 0x0000000600077245 */ /* 0x000fe20000201400 */
[----:B------:R-:W-:-:S06]  /*1100*/  IMAD.MOV.U32 R6, RZ, RZ, 0x3f800000 ;  /* 0x3f800000ff067424 */ /* 0x000fcc00078e00ff */
[----:B-1----:R-:W-:Y:S05]  /*1110*/  @!P2 BRA `(.L_x_57) ;  /* 0x000000000070a947 */ /* 0x002fea0003800000 */
[----:B------:R-:W0:Y:S01]  /*1120*/  LDC R6, c[0x0][0x39c] ;  /* 0x0000e700ff067b82 */ /* 0x000e220000000800 */
[----:B------:R-:W-:Y:S01]  /*1130*/  IMAD.MOV.U32 R9, RZ, RZ, 0x3e055027 ;  /* 0x3e055027ff097424 */ /* 0x000fe200078e00ff */
[----:B0-----:R-:W-:-:S13]  /*1140*/  FSETP.GEU.AND P0, PT, R6, 1.175494350822287508e-38, PT ;  /* 0x008000000600780b */ /* 0x001fda0003f0e000 */
[----:B------:R-:W-:-:S05]  /*1150*/  @!P0 FMUL R6, R6, 8388608 ;  /* 0x4b00000006068820 */ /* 0x000fca0000400000 */
[----:B------:R-:W-:-:S04]  /*1160*/  IADD3 R2, PT, PT, R6, -0x3f2aaaab, RZ ;  /* 0xc0d5555506027810 */ /* 0x000fc80007ffe0ff */
[----:B------:R-:W-:-:S05]  /*1170*/  LOP3.LUT R3, R2, 0xff800000, RZ, 0xc0, !PT ;  /* 0xff80000002037812 */ /* 0x000fca00078ec0ff */
[----:B------:R-:W-:Y:S01]  /*1180*/  IMAD.IADD R2, R6, 0x1, -R3 ;  /* 0x0000000106027824 */ /* 0x000fe200078e0a03 */
[----:B------:R-:W-:-:S03]  /*1190*/  I2FP.F32.S32 R3, R3 ;  /* 0x0000000300037245 */ /* 0x000fc60000201400 */
[----:B------:R-:W-:Y:S01]  /*11a0*/  FADD R4, R2, -1 ;  /* 0xbf80000002047421 */ /* 0x000fe20000000000 */
[----:B------:R-:W-:Y:S02]  /*11b0*/  FSEL R2, RZ, -23, P0 ;  /* 0xc1b80000ff027808 */ /* 0x000fe40000000000 */
[----:B------:R-:W-:Y:S01]  /*11c0*/  ISETP.GT.U32.AND P0, PT, R6, 0x7f7fffff, PT ;  /* 0x7f7fffff0600780c */ /* 0x000fe20003f04070 */
[C---:B------:R-:W-:Y:S02]  /*11d0*/  FFMA R9, R4.reuse, -R9, 0.14084610342979431152 ;  /* 0x3e1039f604097423 */ /* 0x040fe40000000809 */
[----:B------:R-:W-:Y:S01]  /*11e0*/  FFMA R2, R3, 1.1920928955078125e-07, R2 ;  /* 0x3400000003027823 */ /* 0x000fe20000000002 */
[----:B------:R-:W-:Y:S02]  /*11f0*/  IMAD.MOV.U32 R3, RZ, RZ, 0x7f800000 ;  /* 0x7f800000ff037424 */ /* 0x000fe400078e00ff */
[----:B------:R-:W-:-:S04]  /*1200*/  FFMA R9, R4, R9, -0.12148627638816833496 ;  /* 0xbdf8cdcc04097423 */ /* 0x000fc80000000009 */
[----:B------:R-:W-:-:S04]  /*1210*/  FFMA R9, R4, R9, 0.13980610668659210205 ;  /* 0x3e0f295504097423 */ /* 0x000fc80000000009 */
[----:B------:R-:W-:-:S04]  /*1220*/  FFMA R9, R4, R9, -0.16684235632419586182 ;  /* 0xbe2ad8b904097423 */ /* 0x000fc80000000009 */
[----:B------:R-:W-:-:S04]  /*1230*/  FFMA R9, R4, R9, 0.20012299716472625732 ;  /* 0x3e4ced0b04097423 */ /* 0x000fc80000000009 */
[----:B------:R-:W-:-:S04]  /*1240*/  FFMA R9, R4, R9, -0.24999669194221496582 ;  /* 0xbe7fff2204097423 */ /* 0x000fc80000000009 */
[----:B------:R-:W-:-:S04]  /*1250*/  FFMA R9, R4, R9, 0.33333182334899902344 ;  /* 0x3eaaaa7804097423 */ /* 0x000fc80000000009 */
[----:B------:R-:W-:-:S04]  /*1260*/  FFMA R9, R4, R9, -0.5 ;  /* 0xbf00000004097423 */ /* 0x000fc80000000009 */
[----:B------:R-:W-:-:S04]  /*1270*/  FMUL R9, R4, R9 ;  /* 0x0000000904097220 */ /* 0x000fc80000400000 */
[----:B------:R-:W-:-:S04]  /*1280*/  FFMA R9, R4, R9, R4 ;  /* 0x0000000904097223 */ /* 0x000fc80000000004 */
[----:B------:R-:W-:Y:S01]  /*1290*/  FFMA R2, R2, 0.69314718246459960938, R9 ;  /* 0x3f31721802027823 */ /* 0x000fe20000000009 */
[C---:B------:R-:W-:Y:S01]  /*12a0*/  @P0 FFMA R2, R6.reuse, R3, +INF ;  /* 0x7f80000006020423 */ /* 0x040fe20000000003 */
[----:B------:R-:W-:-:S04]  /*12b0*/  FSETP.NEU.AND P0, PT, R6, RZ, PT ;  /* 0x000000ff0600720b */ /* 0x000fc80003f0d000 */
[----:B------:R-:W-:-:S05]  /*12c0*/  FSEL R3, R2, -INF , P0 ;  /* 0xff80000002037808 */ /* 0x000fca0000000000 */
[----:B------:R-:W-:-:S07]  /*12d0*/  FFMA R6, R3, R0, 1 ;  /* 0x3f80000003067423 */ /* 0x000fce0000000000 */
.L_x_57:
[----:B------:R-:W-:Y:S01]  /*12e0*/  FMUL R7, R8, R7 ;  /* 0x0000000708077220 */ /* 0x000fe20000400000 */
[----:B------:R-:W-:Y:S06]  /*12f0*/  @!P1 BRA `(.L_x_58) ;  /* 0x0000000800a49947 */ /* 0x000fec0003800000 */
[C---:B------:R-:W-:Y:S01]  /*1300*/  FMUL R0, R7.reuse, 0.63661974668502807617 ;  /* 0x3f22f98307007820 */ /* 0x040fe20000400000 */
[----:B------:R-:W-:Y:S01]  /*1310*/  FSETP.GE.AND P0, PT, |R7|, 105615, PT ;  /* 0x47ce47800700780b */ /* 0x000fe20003f06200 */
[----:B------:R-:W-:Y:S04]  /*1320*/  BSSY.RECONVERGENT B0, `(.L_x_59) ;  /* 0x0000040000007945 */ /* 0x000fe80003800200 */
[----:B------:R-:W0:Y:S02]  /*1330*/  F2I.NTZ R0, R0 ;  /* 0x0000000000007305 */ /* 0x000e240000203100 */
[-C--:B0-----:R-:W-:Y:S02]  /*1340*/  I2FP.F32.S32 R2, R0.reuse ;  /* 0x0000000000027245 */ /* 0x081fe40000201400 */
[----:B------:R-:W-:-:S03]  /*1350*/  MOV R12, R0 ;  /* 0x00000000000c7202 */ /* 0x000fc60000000f00 */
        /* <DEDUP_REMOVED lines=9> */
[----:B------:R-:W-:Y:S02]  /*13f0*/  IMAD.SHL.U32 R2, R7, 0x100, RZ ;  /* 0x0000010007027824 */ /* 0x000fe400078e00ff */
[----:B------:R-:W-:Y:S02]  /*1400*/  HFMA2 R8, -RZ, RZ, 0, 0 ;  /* 0x00000000ff087431 */ /* 0x000fe400000001ff */
[----:B------:R-:W-:Y:S01]  /*1410*/  IMAD.MOV.U32 R0, RZ, RZ, R1 ;  /* 0x000000ffff007224 */ /* 0x000fe200078e0001 */
[----:B------:R-:W0:Y:S01]  /*1420*/  LDCU.64 UR8, c[0x4][URZ] ;  /* 0x01000000ff0877ac */ /* 0x000e220008000a00 */
[----:B------:R-:W-:Y:S01]  /*1430*/  LOP3.LUT R15, R2, 0x80000000, RZ, 0xfc, !PT ;  /* 0x80000000020f7812 */ /* 0x000fe200078efcff */
[----:B------:R-:W-:Y:S01]  /*1440*/  UMOV UR5, URZ ;  /* 0x000000ff00057c82 */ /* 0x000fe20008000000 */
[----:B------:R-:W-:-:S05]  /*1450*/  UMOV UR4, URZ ;  /* 0x000000ff00047c82 */ /* 0x000fca0008000000 */
.L_x_61:
        /* <DEDUP_REMOVED lines=11> */
[----:B0-----:R-:W-:Y:S01]  /*1510*/  IADD3 R0, PT, PT, R0, 0x4, RZ ;  /* 0x0000000400007810 */ /* 0x001fe20007ffe0ff */
        /* <DEDUP_REMOVED lines=17> */
[C---:B------:R-:W-:Y:S01]  /*1630*/  SHF.L.W.U32.HI R2, R3.reuse, 0x2, R0 ;  /* 0x0000000203027819 */ /* 0x040fe20000010e00 */
[----:B------:R-:W-:-:S03]  /*1640*/  IMAD.SHL.U32 R3, R3, 0x4, RZ ;  /* 0x0000000403037824 */ /* 0x000fc600078e00ff */
[----:B------:R-:W-:-:S04]  /*1650*/  SHF.R.S32.HI R4, RZ, 0x1f, R2 ;  /* 0x0000001fff047819 */ /* 0x000fc80000011402 */
[C---:B------:R-:W-:Y:S02]  /*1660*/  LOP3.LUT R10, R4.reuse, R3, RZ, 0x3c, !PT ;  /* 0x00000003040a7212 */ /* 0x040fe400078e3cff */
[----:B------:R-:W-:Y:S02]  /*1670*/  LOP3.LUT R11, R4, R2, RZ, 0x3c, !PT ;  /* 0x00000002040b7212 */ /* 0x000fe400078e3cff */
[----:B------:R-:W-:Y:S02]  /*1680*/  SHF.R.U32.HI R3, RZ, 0x1e, R0 ;  /* 0x0000001eff037819 */ /* 0x000fe40000011600 */
[C---:B------:R-:W-:Y:S02]  /*1690*/  LOP3.LUT R4, R2.reuse, R7, RZ, 0x3c, !PT ;  /* 0x0000000702047212 */ /* 0x040fe400078e3cff */
[----:B------:R-:W1:Y:S01]  /*16a0*/  I2F.F64.S64 R10, R10 ;  /* 0x0000000a000a7312 */ /* 0x000e620000301c00 */
[----:B------:R-:W-:Y:S02]  /*16b0*/  LEA.HI R0, R2, R3, RZ, 0x1 ;  /* 0x0000000302007211 */ /* 0x000fe400078f08ff */
[----:B------:R-:W-:-:S03]  /*16c0*/  ISETP.GE.AND P1, PT, R4, RZ, PT ;  /* 0x000000ff0400720c */ /* 0x000fc60003f26270 */
[----:B------:R-:W-:-:S05]  /*16d0*/  IMAD.MOV R2, RZ, RZ, -R0 ;  /* 0x000000ffff027224 */ /* 0x000fca00078e0a00 */
[----:B------:R-:W-:Y:S01]  /*16e0*/  @!P0 MOV R0, R2 ;  /* 0x0000000200008202 */ /* 0x000fe20000000f00 */
[----:B-1----:R-:W-:-:S10]  /*16f0*/  DMUL R14, R10, UR4 ;  /* 0x000000040a0e7c28 */ /* 0x002fd40008000000 */
[----:B------:R-:W1:Y:S02]  /*1700*/  F2F.F32.F64 R14, R14 ;  /* 0x0000000e000e7310 */ /* 0x000e640000301000 */
[----:B01----:R-:W-:-:S07]  /*1710*/  FSEL R4, -R14, R14, !P1 ;  /* 0x0000000e0e047208 */ /* 0x003fce0004800100 */
.L_x_60:
[----:B------:R-:W-:Y:S05]  /*1720*/  BSYNC.RECONVERGENT B0 ;  /* 0x0000000000007941 */ /* 0x000fea0003800200 */
.L_x_59:
[----:B------:R-:W-:Y:S02]  /*1730*/  IMAD.MOV.U32 R13, RZ, RZ, 0x37cbac00 ;  /* 0x37cbac00ff0d7424 */ /* 0x000fe400078e00ff */
[----:B------:R-:W-:Y:S01]  /*1740*/  FMUL R8, R4, R4 ;  /* 0x0000000404087220 */ /* 0x000fe20000400000 */
[----:B------:R-:W-:Y:S01]  /*1750*/  LOP3.LUT R2, R0, 0x1, RZ, 0xc0, !PT ;  /* 0x0000000100027812 */ /* 0x000fe200078ec0ff */
[----:B------:R-:W-:Y:S01]  /*1760*/  IMAD.MOV.U32 R15, RZ, RZ, 0x3c0885e4 ;  /* 0x3c0885e4ff0f7424 */ /* 0x000fe200078e00ff */
[----:B------:R-:W-:Y:S01]  /*1770*/  BSSY.RECONVERGENT B0, `(.L_x_62) ;  /* 0x000004c000007945 */ /* 0x000fe20003800200 */
[----:B------:R-:W-:Y:S01]  /*1780*/  FFMA R10, R8, R13, -0.0013887860113754868507 ;  /* 0xbab607ed080a7423 */ /* 0x000fe2000000000d */
[----:B------:R-:W-:Y:S01]  /*1790*/  ISETP.NE.U32.AND P0, PT, R2, 0x1, PT ;  /* 0x000000010200780c */ /* 0x000fe20003f05070 */
[----:B------:R-:W-:Y:S01]  /*17a0*/  VIADD R0, R0, 0x1 ;  /* 0x0000000100007836 */ /* 0x000fe20000000000 */
[----:B------:R-:W0:Y:S02]  /*17b0*/  LDC.64 R2, c[0x0][0x380] ;  /* 0x0000e000ff027b82 */ /* 0x000e240000000a00 */
[----:B------:R-:W-:Y:S01]  /*17c0*/  FSEL R11, R10, -0.00019574658654164522886, P0 ;  /* 0xb94d41530a0b7808 */ /* 0x000fe20000000000 */
[----:B------:R-:W-:Y:S01]  /*17d0*/  HFMA2 R10, -RZ, RZ, 1.541015625, -0.052001953125 ;  /* 0x3e2aaaa8ff0a7431 */ /* 0x000fe200000001ff */
[----:B------:R-:W-:-:S02]  /*17e0*/  FSEL R15, R15, 0.041666727513074874878, !P0 ;  /* 0x3d2aaabb0f0f7808 */ /* 0x000fc40004000000 */
[----:B------:R-:W-:Y:S02]  /*17f0*/  LOP3.LUT P1, RZ, R0, 0x2, RZ, 0xc0, !PT ;  /* 0x0000000200ff7812 */ /* 0x000fe4000782c0ff */
[----:B------:R-:W-:Y:S01]  /*1800*/  FSEL R0, R4, 1, !P0 ;  /* 0x3f80000004007808 */ /* 0x000fe20004000000 */
[----:B------:R-:W-:Y:S01]  /*1810*/  FFMA R11, R8, R11, R15 ;  /* 0x0000000b080b7223 */ /* 0x000fe2000000000f */
[----:B------:R-:W-:Y:S02]  /*1820*/  FSEL R10, -R10, -0.4999999701976776123, !P0 ;  /* 0xbeffffff0a0a7808 */ /* 0x000fe40004000100 */
[----:B------:R-:W-:-:S03]  /*1830*/  FSETP.GE.AND P0, PT, |R7|, 105615, PT ;  /* 0x47ce47800700780b */ /* 0x000fc60003f06200 */
[C---:B------:R-:W-:Y:S01]  /*1840*/  FFMA R10, R8.reuse, R11, R10 ;  /* 0x0000000b080a7223 */ /* 0x040fe2000000000a */
[----:B------:R-:W-:-:S04]  /*1850*/  FFMA R11, R8, R0, RZ ;  /* 0x00000000080b7223 */ /* 0x000fc800000000ff */
[----:B------:R-:W-:Y:S01]  /*1860*/  FFMA R11, R11, R10, R0 ;  /* 0x0000000a0b0b7223 */ /* 0x000fe20000000000 */
[----:B0-----:R-:W-:-:S04]  /*1870*/  IMAD.WIDE R2, R5, 0x4, R2 ;  /* 0x0000000405027825 */ /* 0x001fc800078e0202 */
[----:B------:R-:W-:-:S04]  /*1880*/  @P1 FADD R11, RZ, -R11 ;  /* 0x8000000bff0b1221 */ /* 0x000fc80000000000 */
[----:B------:R-:W-:-:S05]  /*1890*/  FMUL R11, R11, R6 ;  /* 0x000000060b0b7220 */ /* 0x000fca0000400000 */
[----:B------:R0:W-:Y:S01]  /*18a0*/  STG.E desc[UR6][R2.64], R11 ;  /* 0x0000000b02007986 */ /* 0x0001e2000c101906 */
[----:B------:R-:W-:Y:S05]  /*18b0*/  @!P0 BRA `(.L_x_63) ;  /* 0x0000000000dc8947 */ /* 0x000fea0003800000 */
[----:B------:R-:W-:-:S13]  /*18c0*/  FSETP.NEU.AND P0, PT, |R7|, +INF , PT ;  /* 0x7f8000000700780b */ /* 0x000fda0003f0d200 */
[----:B------:R-:W-:Y:S01]  /*18d0*/  @!P0 FMUL R9, RZ, R7 ;  /* 0x00000007ff098220 */ /* 0x000fe20000400000 */
[----:B------:R-:W-:Y:S01]  /*18e0*/  @!P0 IMAD.MOV.U32 R12, RZ, RZ, RZ ;  /* 0x000000ffff0c8224 */ /* 0x000fe200078e00ff */
[----:B------:R-:W-:Y:S06]  /*18f0*/  @!P0 BRA `(.L_x_63) ;  /* 0x0000000000cc8947 */ /* 0x000fec0003800000 */
[----:B0-----:R-:W-:Y:S01]  /*1900*/  IMAD.SHL.U32 R2, R7, 0x100, RZ ;  /* 0x0000010007027824 */ /* 0x001fe200078e00ff */
[----:B------:R-:W-:Y:S01]  /*1910*/  MOV R0, R1 ;  /* 0x0000000100007202 */ /* 0x000fe20000000f00 */
[----:B------:R-:W-:Y:S01]  /*1920*/  IMAD.MOV.U32 R8, RZ, RZ, RZ ;  /* 0x000000ffff087224 */ /* 0x000fe200078e00ff */
[----:B------:R-:W0:Y:S02]  /*1930*/  LDCU.64 UR8, c[0x4][URZ] ;  /* 0x01000000ff0877ac */ /* 0x000e240008000a00 */
[----:B------:R-:W-:Y:S01]  /*1940*/  LOP3.LUT R15, R2, 0x80000000, RZ, 0xfc, !PT ;  /* 0x80000000020f7812 */ /* 0x000fe200078efcff */
[----:B------:R-:W-:Y:S01]  /*1950*/  UMOV UR5, URZ ;  /* 0x000000ff00057c82 */ /* 0x000fe20008000000 */
[----:B------:R-:W-:-:S05]  /*1960*/  UMOV UR4, URZ ;  /* 0x000000ff00047c82 */ /* 0x000fca0008000000 */
.L_x_64:
        /* <DEDUP_REMOVED lines=31> */
[----:B------:R-:W-:Y:S02]  /*1b60*/  SHF.R.S32.HI R4, RZ, 0x1f, R2 ;  /* 0x0000001fff047819 */ /* 0x000fe40000011402 */
[----:B------:R-:W-:Y:S02]  /*1b70*/  LOP3.LUT R7, R2, R7, RZ, 0x3c, !PT ;  /* 0x0000000702077212 */ /* 0x000fe400078e3cff */
[C---:B------:R-:W-:Y:S02]  /*1b80*/  LOP3.LUT R10, R4.reuse, R3, RZ, 0x3c, !PT ;  /* 0x00000003040a7212 */ /* 0x040fe400078e3cff */
[----:B------:R-:W-:Y:S02]  /*1b90*/  LOP3.LUT R11, R4, R2, RZ, 0x3c, !PT ;  /* 0x00000002040b7212 */ /* 0x000fe400078e3cff */
[----:B------:R-:W-:Y:S02]  /*1ba0*/  SHF.R.U32.HI R3, RZ, 0x1e, R0 ;  /* 0x0000001eff037819 */ /* 0x000fe40000011600 */
[----:B------:R-:W-:-:S02]  /*1bb0*/  ISETP.GE.AND P0, PT, R7, RZ, PT ;  /* 0x000000ff0700720c */ /* 0x000fc40003f06270 */
[----:B------:R-:W0:Y:S01]  /*1bc0*/  I2F.F64.S64 R10, R10 ;  /* 0x0000000a000a7312 */ /* 0x000e220000301c00 */
[----:B------:R-:W-:-:S05]  /*1bd0*/  LEA.HI R12, R2, R3, RZ, 0x1 ;  /* 0x00000003020c7211 */ /* 0x000fca00078f08ff */
[----:B------:R-:W-:-:S04]  /*1be0*/  IMAD.MOV R0, RZ, RZ, -R12 ;  /* 0x000000ffff007224 */ /* 0x000fc800078e0a0c */
[----:B------:R-:W-:Y:S01]  /*1bf0*/  @!P1 IMAD.MOV.U32 R12, RZ, RZ, R0 ;  /* 0x000000ffff0c9224 */ /* 0x000fe200078e0000 */
[----:B0-----:R-:W-:-:S10]  /*1c00*/  DMUL R14, R10, UR4 ;  /* 0x000000040a0e7c28 */ /* 0x001fd40008000000 */
[----:B------:R-:W0:Y:S02]  /*1c10*/  F2F.F32.F64 R14, R14 ;  /* 0x0000000e000e7310 */ /* 0x000e240000301000 */
[----:B01----:R-:W-:-:S07]  /*1c20*/  FSEL R9, -R14, R14, !P0 ;  /* 0x0000000e0e097208 */ /* 0x003fce0004000100 */
.L_x_63:
[----:B------:R-:W-:Y:S05]  /*1c30*/  BSYNC.RECONVERGENT B0 ;  /* 0x0000000000007941 */ /* 0x000fea0003800200 */
.L_x_62:
[----:B------:R-:W-:Y:S01]  /*1c40*/  FMUL R4, R9, R9 ;  /* 0x0000000909047220 */ /* 0x000fe20000400000 */
[----:B------:R-:W-:Y:S01]  /*1c50*/  LOP3.LUT R0, R12, 0x1, RZ, 0xc0, !PT ;  /* 0x000000010c007812 */ /* 0x000fe200078ec0ff */
[----:B0-----:R-:W0:Y:S01]  /*1c60*/  LDC.64 R2, c[0x0][0x388] ;  /* 0x0000e200ff027b82 */ /* 0x001e220000000a00 */
[----:B------:R-:W-:Y:S01]  /*1c70*/  MOV R7, 0x3d2aaabb ;  /* 0x3d2aaabb00077802 */ /* 0x000fe20000000f00 */
[----:B------:R-:W-:Y:S01]  /*1c80*/  FFMA R13, R4, R13, -0.0013887860113754868507 ;  /* 0xbab607ed040d7423 */ /* 0x000fe2000000000d */
[----:B------:R-:W-:Y:S01]  /*1c90*/  ISETP.NE.U32.AND P0, PT, R0, 0x1, PT ;  /* 0x000000010000780c */ /* 0x000fe20003f05070 */
[----:B------:R-:W-:Y:S01]  /*1ca0*/  IMAD.MOV.U32 R8, RZ, RZ, 0x3effffff ;  /* 0x3effffffff087424 */ /* 0x000fe200078e00ff */
[----:B------:R-:W-:Y:S02]  /*1cb0*/  LOP3.LUT P1, RZ, R12, 0x2, RZ, 0xc0, !PT ;  /* 0x000000020cff7812 */ /* 0x000fe4000782c0ff */
[----:B------:R-:W-:Y:S02]  /*1cc0*/  FSEL R13, R13, -0.00019574658654164522886, !P0 ;  /* 0xb94d41530d0d7808 */ /* 0x000fe40004000000 */
[----:B------:R-:W-:-:S02]  /*1cd0*/  FSEL R7, R7, 0.0083327032625675201416, !P0 ;  /* 0x3c0885e407077808 */ /* 0x000fc40004000000 */
[----:B------:R-:W-:Y:S02]  /*1ce0*/  FSEL R8, -R8, -0.16666662693023681641, !P0 ;  /* 0xbe2aaaa808087808 */ /* 0x000fe40004000100 */
[----:B------:R-:W-:Y:S01]  /*1cf0*/  FSEL R0, R9, 1, P0 ;  /* 0x3f80000009007808 */ /* 0x000fe20000000000 */
[----:B------:R-:W-:-:S04]  /*1d00*/  FFMA R7, R4, R13, R7 ;  /* 0x0000000d04077223 */ /* 0x000fc80000000007 */
[C---:B------:R-:W-:Y:S01]  /*1d10*/  FFMA R8, R4.reuse, R7, R8 ;  /* 0x0000000704087223 */ /* 0x040fe20000000008 */
[----:B------:R-:W-:-:S04]  /*1d20*/  FFMA R7, R4, R0, RZ ;  /* 0x0000000004077223 */ /* 0x000fc800000000ff */
[----:B------:R-:W-:Y:S01]  /*1d30*/  FFMA R7, R7, R8, R0 ;  /* 0x0000000807077223 */ /* 0x000fe20000000000 */
[----:B0-----:R-:W-:-:S04]  /*1d40*/  IMAD.WIDE R2, R5, 0x4, R2 ;  /* 0x0000000405027825 */ /* 0x001fc800078e0202 */
[----:B------:R-:W-:-:S04]  /*1d50*/  @P1 FADD R7, RZ, -R7 ;  /* 0x80000007ff071221 */ /* 0x000fc80000000000 */
[----:B------:R-:W-:-:S05]  /*1d60*/  FMUL R7, R7, R6 ;  /* 0x0000000607077220 */ /* 0x000fca0000400000 */
[----:B------:R-:W-:Y:S01]  /*1d70*/  STG.E desc[UR6][R2.64], R7 ;  /* 0x0000000702007986 */ /* 0x000fe2000c101906 */
[----:B------:R-:W-:Y:S05]  /*1d80*/  EXIT ;  /* 0x000000000000794d */ /* 0x000fea0003800000 */
.L_x_58:
[C---:B------:R-:W-:Y:S01]  /*1d90*/  FMUL R2, R7.reuse, 0.63661974668502807617 ;  /* 0x3f22f98307027820 */ /* 0x040fe20000400000 */
[----:B------:R-:W-:Y:S01]  /*1da0*/  FSETP.GE.AND P0, PT, |R7|, 105615, PT ;  /* 0x47ce47800700780b */ /* 0x000fe20003f06200 */
[----:B------:R-:W-:Y:S04]  /*1db0*/  BSSY.RECONVERGENT B0, `(.L_x_65) ;  /* 0x0000040000007945 */ /* 0x000fe80003800200 */
[----:B------:R-:W0:Y:S02]  /*1dc0*/  F2I.NTZ R2, R2 ;  /* 0x0000000200027305 */ /* 0x000e240000203100 */
[----:B0-----:R-:W-:Y:S01]  /*1dd0*/  I2FP.F32.S32 R0, R2 ;  /* 0x0000000200007245 */ /* 0x001fe20000201400 */
        /* <DEDUP_REMOVED lines=11> */
[----:B------:R-:W0:Y:S01]  /*1e90*/  LDCU.64 UR8, c[0x4][URZ] ;  /* 0x01000000ff0877ac */ /* 0x000e220008000a00 */
[----:B------:R-:W-:Y:S02]  /*1ea0*/  IMAD.MOV.U32 R8, RZ, RZ, RZ ;  /* 0x000000ffff087224 */ /* 0x000fe400078e00ff */
[----:B------:R-:W-:Y:S01]  /*1eb0*/  IMAD.MOV.U32 R0, RZ, RZ, R1 ;  /* 0x000000ffff007224 */ /* 0x000fe200078e0001 */
[----:B------:R-:W-:Y:S01]  /*1ec0*/  LOP3.LUT R15, R2, 0x80000000, RZ, 0xfc, !PT ;  /* 0x80000000020f7812 */ /* 0x000fe200078efcff */
[----:B------:R-:W-:Y:S01]  /*1ed0*/  UMOV UR5, URZ ;  /* 0x000000ff00057c82 */ /* 0x000fe20008000000 */
[----:B------:R-:W-:-:S05]  /*1ee0*/  UMOV UR4, URZ ;  /* 0x000000ff00047c82 */ /* 0x000fca0008000000 */
.L_x_67:
        /* <DEDUP_REMOVED lines=29> */
[C---:B------:R-:W-:Y:S02]  /*20c0*/  SHF.L.W.U32.HI R2, R3.reuse, 0x2, R0 ;  /* 0x0000000203027819 */ /* 0x040fe40000010e00 */
[----:B------:R-:W-:Y:S02]  /*20d0*/  SHF.L.U32 R3, R3, 0x2, RZ ;  /* 0x0000000203037819 */ /* 0x000fe400000006ff */
        /* <DEDUP_REMOVED lines=8> */
[----:B------:R-:W-:-:S04]  /*2160*/  IMAD.MOV R0, RZ, RZ, -R2 ;  /* 0x000000ffff007224 */ /* 0x000fc800078e0a02 */
[----:B------:R-:W-:Y:S01]  /*2170*/  @!P1 IMAD.MOV.U32 R2, RZ, RZ, R0 ;  /* 0x000000ffff029224 */ /* 0x000fe200078e0000 */
[----:B-1----:R-:W-:-:S10]  /*2180*/  DMUL R14, R10, UR4 ;  /* 0x000000040a0e7c28 */ /* 0x002fd40008000000 */
[----:B------:R-:W1:Y:S02]  /*2190*/  F2F.F32.F64 R14, R14 ;  /* 0x0000000e000e7310 */ /* 0x000e640000301000 */
[----:B01----:R-:W-:-:S07]  /*21a0*/  FSEL R0, -R14, R14, !P0 ;  /* 0x0000000e0e007208 */ /* 0x003fce0004000100 */
.L_x_66:
[----:B------:R-:W-:Y:S05]  /*21b0*/  BSYNC.RECONVERGENT B0 ;  /* 0x0000000000007941 */ /* 0x000fea0003800200 */
.L_x_65:
[----:B------:R-:W-:Y:S02]  /*21c0*/  IMAD.MOV.U32 R13, RZ, RZ, 0x37cbac00 ;  /* 0x37cbac00ff0d7424 */ /* 0x000fe400078e00ff */
[----:B------:R-:W-:Y:S01]  /*21d0*/  FMUL R4, R0, R0 ;  /* 0x0000000000047220 */ /* 0x000fe20000400000 */
[C---:B------:R-:W-:Y:S01]  /*21e0*/  LOP3.LUT R3, R2.reuse, 0x1, RZ, 0xc0, !PT ;  /* 0x0000000102037812 */ /* 0x040fe200078ec0ff */
[----:B------:R-:W-:Y:S01]  /*21f0*/  VIADD R10, R2, 0x1 ;  /* 0x00000001020a7836 */ /* 0x000fe20000000000 */
[----:B------:R-:W-:Y:S01]  /*2200*/  MOV R15, 0x3c0885e4 ;  /* 0x3c0885e4000f7802 */ /* 0x000fe20000000f00 */
[----:B------:R-:W-:Y:S01]  /*2210*/  FFMA R8, R4, R13, -0.0013887860113754868507 ;  /* 0xbab607ed04087423 */ /* 0x000fe2000000000d */
[----:B------:R-:W-:Y:S01]  /*2220*/  ISETP.NE.U32.AND P0, PT, R3, 0x1, PT ;  /* 0x000000010300780c */ /* 0x000fe20003f05070 */
[----:B------:R-:W-:Y:S01]  /*2230*/  BSSY.RECONVERGENT B0, `(.L_x_68) ;  /* 0x0000049000007945 */ /* 0x000fe20003800200 */
[----:B------:R-:W0:Y:S01]  /*2240*/  LDC.64 R2, c[0x0][0x380] ;  /* 0x0000e000ff027b82 */ /* 0x000e220000000a00 */
[----:B------:R-:W-:-:S02]  /*2250*/  LOP3.LUT P1, RZ, R10, 0x2, RZ, 0xc0, !PT ;  /* 0x000000020aff7812 */ /* 0x000fc4000782c0ff */
[----:B------:R-:W-:Y:S01]  /*2260*/  FSEL R11, R8, -0.00019574658654164522886, P0 ;  /* 0xb94d4153080b7808 */ /* 0x000fe20000000000 */
[----:B------:R-:W-:Y:S01]  /*2270*/  IMAD.MOV.U32 R8, RZ, RZ, 0x3e2aaaa8 ;  /* 0x3e2aaaa8ff087424 */ /* 0x000fe200078e00ff */
[----:B------:R-:W-:Y:S02]  /*2280*/  FSEL R15, R15, 0.041666727513074874878, !P0 ;  /* 0x3d2aaabb0f0f7808 */ /* 0x000fe40004000000 */
[----:B------:R-:W-:Y:S02]  /*2290*/  FSEL R0, R0, 1, !P0 ;  /* 0x3f80000000007808 */ /* 0x000fe40004000000 */
[----:B------:R-:W-:Y:S01]  /*22a0*/  FSEL R8, -R8, -0.4999999701976776123, !P0 ;  /* 0xbeffffff08087808 */ /* 0x000fe20004000100 */
[----:B------:R-:W-:Y:S01]  /*22b0*/  FFMA R11, R4, R11, R15 ;  /* 0x0000000b040b7223 */ /* 0x000fe2000000000f */
[----:B------:R-:W-:-:S03]  /*22c0*/  FSETP.GE.AND P0, PT, |R7|, 105615, PT ;  /* 0x47ce47800700780b */ /* 0x000fc60003f06200 */
[C---:B------:R-:W-:Y:S01]  /*22d0*/  FFMA R8, R4.reuse, R11, R8 ;  /* 0x0000000b04087223 */ /* 0x040fe20000000008 */
[----:B------:R-:W-:-:S04]  /*22e0*/  FFMA R11, R4, R0, RZ ;  /* 0x00000000040b7223 */ /* 0x000fc800000000ff */
[----:B------:R-:W-:-:S04]  /*22f0*/  FFMA R11, R11, R8, R0 ;  /* 0x000000080b0b7223 */ /* 0x000fc80000000000 */
[----:B------:R-:W-:Y:S01]  /*2300*/  @P1 FADD R11, RZ, -R11 ;  /* 0x8000000bff0b1221 */ /* 0x000fe20000000000 */
[----:B0-----:R-:W-:-:S04]  /*2310*/  IMAD.WIDE R2, R5, 0x4, R2 ;  /* 0x0000000405027825 */ /* 0x001fc800078e0202 */
[----:B------:R-:W-:-:S05]  /*2320*/  FMUL R11, R11, R6 ;  /* 0x000000060b0b7220 */ /* 0x000fca0000400000 */
[----:B------:R0:W-:Y:S01]  /*2330*/  STG.E desc[UR6][R2.64], R11 ;  /* 0x0000000b02007986 */ /* 0x0001e2000c101906 */
[----:B------:R-:W-:Y:S05]  /*2340*/  @!P0 BRA `(.L_x_69) ;  /* 0x0000000000dc8947 */ /* 0x000fea0003800000 */
[----:B------:R-:W-:-:S13]  /*2350*/  FSETP.NEU.AND P0, PT, |R7|, +INF , PT ;  /* 0x7f8000000700780b */ /* 0x000fda0003f0d200 */
[----:B------:R-:W-:Y:S01]  /*2360*/  @!P0 FMUL R9, RZ, R7 ;  /* 0x00000007ff098220 */ /* 0x000fe20000400000 */
[----:B------:R-:W-:Y:S01]  /*2370*/  @!P0 IMAD.MOV.U32 R12, RZ, RZ, RZ ;  /* 0x000000ffff0c8224 */ /* 0x000fe200078e00ff */
[----:B------:R-:W-:Y:S06]  /*2380*/  @!P0 BRA `(.L_x_69) ;  /* 0x0000000000cc8947 */ /* 0x000fec0003800000 */
[----:B0-----:R-:W-:Y:S01]  /*2390*/  SHF.L.U32 R2, R7, 0x8, RZ ;  /* 0x0000000807027819 */ /* 0x001fe200000006ff */
[----:B------:R-:W-:Y:S01]  /*23a0*/  IMAD.MOV.U32 R8, RZ, RZ, RZ ;  /* 0x000000ffff087224 */ /* 0x000fe200078e00ff */
[----:B------:R-:W0:Y:S01]  /*23b0*/  LDCU.64 UR8, c[0x4][URZ] ;  /* 0x01000000ff0877ac */ /* 0x000e220008000a00 */
[----:B------:R-:W-:Y:S01]  /*23c0*/  IMAD.MOV.U32 R0, RZ, RZ, R1 ;  /* 0x000000ffff007224 */ /* 0x000fe200078e0001 */
[----:B------:R-:W-:Y:S01]  /*23d0*/  LOP3.LUT R15, R2, 0x80000000, RZ, 0xfc, !PT ;  /* 0x80000000020f7812 */ /* 0x000fe200078efcff */
[----:B------:R-:W-:Y:S01]  /*23e0*/  UMOV UR5, URZ ;  /* 0x000000ff00057c82 */ /* 0x000fe20008000000 */
[----:B------:R-:W-:-:S05]  /*23f0*/  UMOV UR4, URZ ;  /* 0x000000ff00047c82 */ /* 0x000fca0008000000 */
.L_x_70:
[----:B0-----:R-:W-:Y:S01]  /*2400*/  IMAD.U32 R10, RZ, RZ, UR8 ;  /* 0x00000008ff0a7e24 */ /* 0x001fe2000f8e00ff */
[----:B------:R-:W-:-:S05]  /*2410*/  MOV R11, UR9 ;  /* 0x00000009000b7c02 */ /* 0x000fca0008000f00 */
        /* <DEDUP_REMOVED lines=36> */
[----:B------:R-:W-:-:S04]  /*2660*/  LEA.HI R12, R2, R3, RZ, 0x1 ;  /* 0x00000003020c7211 */ /* 0x000fc800078f08ff */
[----:B------:R-:W-:-:S05]  /*2670*/  IADD3 R0, PT, PT, -R12, RZ, RZ ;  /* 0x000000ff0c007210 */ /* 0x000fca0007ffe1ff */
[----:B------:R-:W-:Y:S01]  /*2680*/  @!P1 IMAD.MOV.U32 R12, RZ, RZ, R0 ;  /* 0x000000ffff0c9224 */ /* 0x000fe200078e0000 */
[----:B0-----:R-:W-:-:S10]  /*2690*/  DMUL R14, R10, UR4 ;  /* 0x000000040a0e7c28 */ /* 0x001fd40008000000 */
[----:B------:R-:W0:Y:S02]  /*26a0*/  F2F.F32.F64 R14, R14 ;  /* 0x0000000e000e7310 */ /* 0x000e240000301000 */
[----:B01----:R-:W-:-:S07]  /*26b0*/  FSEL R9, -R14, R14, !P0 ;  /* 0x0000000e0e097208 */ /* 0x003fce0004000100 */
.L_x_69:
[----:B------:R-:W-:Y:S05]  /*26c0*/  BSYNC.RECONVERGENT B0 ;  /* 0x0000000000007941 */ /* 0x000fea0003800200 */
.L_x_68:
[----:B------:R-:W-:Y:S01]  /*26d0*/  FMUL R4, R9, R9 ;  /* 0x0000000909047220 */ /* 0x000fe20000400000 */
[----:B------:R-:W-:Y:S01]  /*26e0*/  LOP3.LUT R0, R12, 0x1, RZ, 0xc0, !PT ;  /* 0x000000010c007812 */ /* 0x000fe200078ec0ff */
[----:B------:R-:W-:Y:S01]  /*26f0*/  IMAD.MOV.U32 R7, RZ, RZ, 0x3d2aaabb ;  /* 0x3d2aaabbff077424 */ /* 0x000fe200078e00ff */
[----:B0-----:R-:W0:Y:S01]  /*2700*/  LDC.64 R2, c[0x0][0x388] ;  /* 0x0000e200ff027b82 */ /* 0x001e220000000a00 */
        /* <DEDUP_REMOVED lines=17> */
        .weak           $__internal_2_$__cuda_sm20_rcp_rn_f32_slowpath
        .type           $__internal_2_$__cuda_sm20_rcp_rn_f32_slowpath,@function
        .size           $__internal_2_$__cuda_sm20_rcp_rn_f32_slowpath,($__internal_3_$__cuda_sm3x_div_rn_noftz_f32_slowpath - $__internal_2_$__cuda_sm20_rcp_rn_f32_slowpath)
$__internal_2_$__cuda_sm20_rcp_rn_f32_slowpath:
[----:B------:R-:W-:Y:S01]  /*2820*/  SHF.L.U32 R2, R0, 0x1, RZ ;  /* 0x0000000100027819 */ /* 0x000fe200000006ff */
[----:B------:R-:W-:Y:S03]  /*2830*/  BSSY.RECONVERGENT B1, `(.L_x_71) ;  /* 0x0000030000017945 */ /* 0x000fe60003800200 */
        /* <DEDUP_REMOVED lines=13> */
.L_x_72:
        /* <DEDUP_REMOVED lines=16> */
[----:B------:R-:W-:Y:S02]  /*2a10*/  LOP3.LUT R12, R12, R7, RZ, 0xc0, !PT ;  /* 0x000000070c0c7212 */ /* 0x000fe400078ec0ff */
[----:B------:R-:W-:-:S02]  /*2a20*/  IADD3 R2, PT, PT, -R9, RZ, RZ ;  /* 0x000000ff09027210 */ /* 0x000fc40007ffe1ff */
[-C--:B------:R-:W-:Y:S02]  /*2a30*/  SHF.R.U32.HI R12, RZ, R13.reuse, R12 ;  /* 0x0000000dff0c7219 */ /* 0x080fe4000001160c */
[----:B------:R-:W-:Y:S02]  /*2a40*/  LOP3.LUT P1, RZ, R2, R13, R7, 0xf8, !PT ;  /* 0x0000000d02ff7212 */ /* 0x000fe4000782f807 */
[C---:B------:R-:W-:Y:S02]  /*2a50*/  LOP3.LUT P0, RZ, R12.reuse, 0x1, RZ, 0xc0, !PT ;  /* 0x000000010cff7812 */ /* 0x040fe4000780c0ff */
[----:B------:R-:W-:-:S04]  /*2a60*/  LOP3.LUT P2, RZ, R12, 0x2, RZ, 0xc0, !PT ;  /* 0x000000020cff7812 */ /* 0x000fc8000784c0ff */
[----:B------:R-:W-:Y:S02]  /*2a70*/  PLOP3.LUT P0, PT, P0, P1, P2, 0xe0, 0x0 ;  /* 0x000000000000781c */ /* 0x000fe40000703c20 */
[----:B------:R-:W-:Y:S02]  /*2a80*/  LOP3.LUT P1, RZ, R0, 0x7fffff, RZ, 0xc0, !PT ;  /* 0x007fffff00ff7812 */ /* 0x000fe4000782c0ff */
[----:B------:R-:W-:-:S05]  /*2a90*/  SEL R2, RZ, 0x1, !P0 ;  /* 0x00000001ff027807 */ /* 0x000fca0004000000 */
[----:B------:R-:W-:-:S05]  /*2aa0*/  IMAD.MOV R2, RZ, RZ, -R2 ;  /* 0x000000ffff027224 */ /* 0x000fca00078e0a02 */
[----:B------:R-:W-:Y:S01]  /*2ab0*/  ISETP.GE.AND P0, PT, R2, RZ, PT ;  /* 0x000000ff0200720c */ /* 0x000fe20003f06270 */
[----:B------:R-:W-:-:S05]  /*2ac0*/  VIADD R2, R11, 0xffffff04 ;  /* 0xffffff040b027836 */ /* 0x000fca0000000000 */
[----:B------:R-:W-:-:S07]  /*2ad0*/  SHF.R.U32.HI R7, RZ, R2, R7 ;  /* 0x00000002ff077219 */ /* 0x000fce0000011607 */
[----:B------:R-:W-:-:S05]  /*2ae0*/  @!P0 VIADD R7, R7, 0x1 ;  /* 0x0000000107078836 */ /* 0x000fca0000000000 */
[----:B------:R-:W-:-:S04]  /*2af0*/  @!P1 SHF.L.U32 R7, R7, 0x1, RZ ;  /* 0x0000000107079819 */ /* 0x000fc800000006ff */
[----:B------:R-:W-:Y:S01]  /*2b00*/  LOP3.LUT R7, R7, 0x80000000, R0, 0xf8, !PT ;  /* 0x8000000007077812 */ /* 0x000fe200078ef800 */
[----:B------:R-:W-:Y:S06]  /*2b10*/  BRA `(.L_x_73) ;  /* 0x0000000000047947 */ /* 0x000fec0003800000 */
.L_x_74:
[----:B------:R0:W1:Y:S02]  /*2b20*/  MUFU.RCP R7, R0 ;  /* 0x0000000000077308 */ /* 0x0000640000001000 */
.L_x_73:
[----:B------:R-:W-:Y:S05]  /*2b30*/  BSYNC.RECONVERGENT B1 ;  /* 0x0000000000017941 */ /* 0x000fea0003800200 */
.L_x_71:
[----:B------:R-:W-:-:S04]  /*2b40*/  IMAD.MOV.U32 R9, RZ, RZ, 0x0 ;  /* 0x00000000ff097424 */ /* 0x000fc800078e00ff */
[----:B01----:R-:W-:Y:S05]  /*2b50*/  RET.REL.NODEC R8 `(_ZN8pygpukit3ops2nn25rope_init_yarn_f32_kernelEPfS2_iiffifff) ;  /* 0xffffffd408287950 */ /* 0x003fea0003c3ffff */
        .weak           $__internal_3_$__cuda_sm3x_div_rn_noftz_f32_slowpath
        .type           $__internal_3_$__cuda_sm3x_div_rn_noftz_f32_slowpath,@function
        .size           $__internal_3_$__cuda_sm3x_div_rn_noftz_f32_slowpath,(.L_x_137 - $__internal_3_$__cuda_sm3x_div_rn_noftz_f32_slowpath)
$__internal_3_$__cuda_sm3x_div_rn_noftz_f32_slowpath:
[----:B------:R-:W-:Y:S01]  /*2b60*/  SHF.R.U32.HI R12, RZ, 0x17, R3 ;  /* 0x00000017ff0c7819 */ /* 0x000fe20000011603 */
[----:B------:R-:W-:Y:S01]  /*2b70*/  BSSY.RECONVERGENT B2, `(.L_x_75) ;  /* 0x0000063000027945 */ /* 0x000fe20003800200 */
[----:B------:R-:W-:Y:S02]  /*2b80*/  SHF.R.U32.HI R2, RZ, 0x17, R0 ;  /* 0x00000017ff027819 */ /* 0x000fe40000011600 */
[----:B------:R-:W-:Y:S02]  /*2b90*/  LOP3.LUT R12, R12, 0xff, RZ, 0xc0, !PT ;  /* 0x000000ff0c0c7812 */ /* 0x000fe400078ec0ff */
[----:B------:R-:W-:Y:S02]  /*2ba0*/  LOP3.LUT R16, R2, 0xff, RZ, 0xc0, !PT ;  /* 0x000000ff02107812 */ /* 0x000fe400078ec0ff */
[----:B------:R-:W-:Y:S01]  /*2bb0*/  MOV R2, R0 ;  /* 0x0000000000027202 */ /* 0x000fe20000000f00 */
        /* <DEDUP_REMOVED lines=27> */
[----:B------:R-:W-:-:S03]  /*2d70*/  @!P1 FFMA R3, R3, 1.84467440737095516160e+19, RZ ;  /* 0x5f80000003039823 */ /* 0x000fc600000000ff */
[----:B------:R-:W-:-:S07]  /*2d80*/  @!P1 IADD3 R11, PT, PT, R11, 0x40, RZ ;  /* 0x000000400b0b9810 */ /* 0x000fce0007ffe0ff */
.L_x_76:
[----:B------:R-:W-:Y:S01]  /*2d90*/  LEA R14, R12, 0xc0800000, 0x17 ;  /* 0xc08000000c0e7811 */ /* 0x000fe200078eb8ff */
[----:B------:R-:W-:Y:S04]  /*2da0*/  BSSY.RECONVERGENT B3, `(.L_x_81) ;  /* 0x0000036000037945 */ /* 0x000fe80003800200 */
[----:B------:R-:W-:Y:S02]  /*2db0*/  IMAD.IADD R14, R3, 0x1, -R14 ;  /* 0x00000001030e7824 */ /* 0x000fe400078e0a0e */
[----:B------:R-:W-:Y:S02]  /*2dc0*/  VIADD R3, R16, 0xffffff81 ;  /* 0xffffff8110037836 */ /* 0x000fe40000000000 */
[----:B------:R-:W0:Y:S01]  /*2dd0*/  MUFU.RCP R13, R14 ;  /* 0x0000000e000d7308 */ /* 0x000e220000001000 */
[----:B------:R-:W-:Y:S01]  /*2de0*/  FADD.FTZ R15, -R14, -RZ ;  /* 0x800000ff0e0f7221 */ /* 0x000fe20000010100 */
[C---:B------:R-:W-:Y:S01]  /*2df0*/  IMAD R2, R3.reuse, -0x800000, R2 ;  /* 0xff80000003027824 */ /* 0x040fe200078e0202 */
[----:B------:R-:W-:-:S05]  /*2e00*/  IADD3 R12, PT, PT, R3, 0x7f, -R12 ;  /* 0x0000007f030c7810 */ /* 0x000fca0007ffe80c */
[----:B------:R-:W-:Y:S02]  /*2e10*/  IMAD.IADD R12, R12, 0x1, R11 ;  /* 0x000000010c0c7824 */ /* 0x000fe400078e020b */
[----:B0-----:R-:W-:-:S04]  /*2e20*/  FFMA R16, R13, R15, 1 ;  /* 0x3f8000000d107423 */ /* 0x001fc8000000000f */
[----:B------:R-:W-:-:S04]  /*2e30*/  FFMA R18, R13, R16, R13 ;  /* 0x000000100d127223 */ /* 0x000fc8000000000d */
[----:B------:R-:W-:-:S04]  /*2e40*/  FFMA R13, R2, R18, RZ ;  /* 0x00000012020d7223 */ /* 0x000fc800000000ff */
[----:B------:R-:W-:-:S04]  /*2e50*/  FFMA R16, R15, R13, R2 ;  /* 0x0000000d0f107223 */ /* 0x000fc80000000002 */
[----:B------:R-:W-:-:S04]  /*2e60*/  FFMA R13, R18, R16, R13 ;  /* 0x00000010120d7223 */ /* 0x000fc8000000000d */
[----:B------:R-:W-:-:S04]  /*2e70*/  FFMA R16, R15, R13, R2 ;  /* 0x0000000d0f107223 */ /* 0x000fc80000000002 */
[----:B------:R-:W-:-:S05]  /*2e80*/  FFMA R2, R18, R16, R13 ;  /* 0x0000001012027223 */ /* 0x000fca000000000d */
[----:B------:R-:W-:-:S04]  /*2e90*/  SHF.R.U32.HI R3, RZ, 0x17, R2 ;  /* 0x00000017ff037819 */ /* 0x000fc80000011602 */
[----:B------:R-:W-:-:S04]  /*2ea0*/  LOP3.LUT R3, R3, 0xff, RZ, 0xc0, !PT ;  /* 0x000000ff03037812 */ /* 0x000fc800078ec0ff */
[----:B------:R-:W-:-:S05]  /*2eb0*/  IADD3 R15, PT, PT, R3, R12, RZ ;  /* 0x0000000c030f7210 */ /* 0x000fca0007ffe0ff */
        /* <DEDUP_REMOVED lines=11> */
[C---:B------:R-:W-:Y:S02]  /*2f70*/  VIADD R14, R15.reuse, 0x20 ;  /* 0x000000200f0e7836 */ /* 0x040fe40000000000 */
[CCC-:B------:R-:W-:Y:S01]  /*2f80*/  FFMA.RM R12, R18.reuse, R16.reuse, R13.reuse ;  /* 0x00000010120c7223 */ /* 0x1c0fe2000000400d */
[----:B------:R-:W-:Y:S02]  /*2f90*/  ISETP.NE.AND P2, PT, R15, RZ, PT ;  /* 0x000000ff0f00720c */ /* 0x000fe40003f45270 */
[----:B------:R-:W-:Y:S01]  /*2fa0*/  LOP3.LUT R11, R3, 0x7fffff, RZ, 0xc0, !PT ;  /* 0x007fffff030b7812 */ /* 0x000fe200078ec0ff */
[----:B------:R-:W-:Y:S01]  /*2fb0*/  FFMA.RP R3, R18, R16, R13 ;  /* 0x0000001012037223 */ /* 0x000fe2000000800d */
[----:B------:R-:W-:Y:S01]  /*2fc0*/  IMAD.MOV R13, RZ, RZ, -R15 ;  /* 0x000000ffff0d7224 */ /* 0x000fe200078e0a0f */
[----:B------:R-:W-:Y:S02]  /*2fd0*/  ISETP.NE.AND P1, PT, R15, RZ, PT ;  /* 0x000000ff0f00720c */ /* 0x000fe40003f25270 */
[----:B------:R-:W-:-:S02]  /*2fe0*/  LOP3.LUT R11, R11, 0x800000, RZ, 0xfc, !PT ;  /* 0x008000000b0b7812 */ /* 0x000fc400078efcff */
[----:B------:R-:W-:Y:S02]  /*2ff0*/  FSETP.NEU.FTZ.AND P0, PT, R3, R12, PT ;  /* 0x0000000c0300720b */ /* 0x000fe40003f1d000 */
[----:B------:R-:W-:Y:S02]  /*3000*/  SHF.L.U32 R14, R11, R14, RZ ;  /* 0x0000000e0b0e7219 */ /* 0x000fe400000006ff */
[----:B------:R-:W-:Y:S02]  /*3010*/  SEL R12, R13, RZ, P2 ;  /* 0x000000ff0d0c7207 */ /* 0x000fe40001000000 */
[----:B------:R-:W-:Y:S02]  /*3020*/  ISETP.NE.AND P1, PT, R14, RZ, P1 ;  /* 0x000000ff0e00720c */ /* 0x000fe40000f25270 */
[----:B------:R-:W-:Y:S02]  /*3030*/  SHF.R.U32.HI R12, RZ, R12, R11 ;  /* 0x0000000cff0c7219 */ /* 0x000fe4000001160b */
[----:B------:R-:W-:-:S02]  /*3040*/  PLOP3.LUT P0, PT, P0, P1, PT, 0xf8, 0x8f ;  /* 0x00000000008f781c */ /* 0x000fc40000703f70 */
[----:B------:R-:W-:Y:S02]  /*3050*/  SHF.R.U32.HI R14, RZ, 0x1, R12 ;  /* 0x00000001ff0e7819 */ /* 0x000fe4000001160c */
[----:B------:R-:W-:-:S04]  /*3060*/  SEL R3, RZ, 0x1, !P0 ;  /* 0x00000001ff037807 */ /* 0x000fc80004000000 */
[----:B------:R-:W-:-:S04]  /*3070*/  LOP3.LUT R3, R3, 0x1, R14, 0xf8, !PT ;  /* 0x0000000103037812 */ /* 0x000fc800078ef80e */
[----:B------:R-:W-:-:S04]  /*3080*/  LOP3.LUT R3, R3, R12, RZ, 0xc0, !PT ;  /* 0x0000000c03037212 */ /* 0x000fc800078ec0ff */
[----:B------:R-:W-:-:S04]  /*3090*/  IADD3 R3, PT, PT, R14, R3, RZ ;  /* 0x000000030e037210 */ /* 0x000fc80007ffe0ff */
[----:B------:R-:W-:Y:S01]  /*30a0*/  LOP3.LUT R2, R3, R2, RZ, 0xfc, !PT ;  /* 0x0000000203027212 */ /* 0x000fe200078efcff */
[----:B------:R-:W-:Y:S06]  /*30b0*/  BRA `(.L_x_84) ;  /* 0x0000000000107947 */ /* 0x000fec0003800000 */
.L_x_83:
[----:B------:R-:W-:-:S04]  /*30c0*/  LOP3.LUT R2, R2, 0x80000000, RZ, 0xc0, !PT ;  /* 0x8000000002027812 */ /* 0x000fc800078ec0ff */
[----:B------:R-:W-:Y:S01]  /*30d0*/  LOP3.LUT R2, R2, 0x7f800000, RZ, 0xfc, !PT ;  /* 0x7f80000002027812 */ /* 0x000fe200078efcff */
[----:B------:R-:W-:Y:S06]  /*30e0*/  BRA `(.L_x_84) ;  /* 0x0000000000047947 */ /* 0x000fec0003800000 */
.L_x_82:
[----:B------:R-:W-:-:S07]  /*30f0*/  IMAD R2, R12, 0x800000, R2 ;  /* 0x008000000c027824 */ /* 0x000fce00078e0202 */
.L_x_84:
[----:B------:R-:W-:Y:S05]  /*3100*/  BSYNC.RECONVERGENT B3 ;  /* 0x0000000000037941 */ /* 0x000fea0003800200 */
.L_x_81:
[----:B------:R-:W-:Y:S05]  /*3110*/  BRA `(.L_x_85) ;  /* 0x0000000000207947 */ /* 0x000fea0003800000 */
.L_x_80:
[----:B------:R-:W-:-:S04]  /*3120*/  LOP3.LUT R2, R3, 0x80000000, R2, 0x48, !PT ;  /* 0x8000000003027812 */ /* 0x000fc800078e4802 */
[----:B------:R-:W-:Y:S01]  /*3130*/  LOP3.LUT R2, R2, 0x7f800000, RZ, 0xfc, !PT ;  /* 0x7f80000002027812 */ /* 0x000fe200078efcff */
[----:B------:R-:W-:Y:S06]  /*3140*/  BRA `(.L_x_85) ;  /* 0x0000000000147947 */ /* 0x000fec0003800000 */
.L_x_79:
[----:B------:R-:W-:Y:S01]  /*3150*/  LOP3.LUT R2, R3, 0x80000000, R2, 0x48, !PT ;  /* 0x8000000003027812 */ /* 0x000fe200078e4802 */
[----:B------:R-:W-:Y:S06]  /*3160*/  BRA `(.L_x_85) ;  /* 0x00000000000c7947 */ /* 0x000fec0003800000 */
.L_x_78:
[----:B------:R-:W0:Y:S01]  /*3170*/  MUFU.RSQ R2, -QNAN ;  /* 0xffc0000000027908 */ /* 0x000e220000001400 */
[----:B------:R-:W-:Y:S05]  /*3180*/  BRA `(.L_x_85) ;  /* 0x0000000000047947 */ /* 0x000fea0003800000 */
.L_x_77:
[----:B------:R-:W-:-:S07]  /*3190*/  FADD.FTZ R2, R0, R3 ;  /* 0x0000000300027221 */ /* 0x000fce0000010000 */
.L_x_85:
[----:B------:R-:W-:Y:S05]  /*31a0*/  BSYNC.RECONVERGENT B2 ;  /* 0x0000000000027941 */ /* 0x000fea0003800200 */
.L_x_75:
[----:B------:R-:W-:-:S04]  /*31b0*/  IMAD.MOV.U32 R11, RZ, RZ, 0x0 ;  /* 0x00000000ff0b7424 */ /* 0x000fc800078e00ff */
[----:B0-----:R-:W-:Y:S05]  /*31c0*/  RET.REL.NODEC R10 `(_ZN8pygpukit3ops2nn25rope_init_yarn_f32_kernelEPfS2_iiffifff) ;  /* 0xffffffcc0a8c7950 */ /* 0x001fea0003c3ffff */
.L_x_86:
        /* <DEDUP_REMOVED lines=11> */
.L_x_137:


//--------------------- .text._ZN8pygpukit3ops2nn30rope_init_ntk_aware_f32_kernelEPfS2_iiff --------------------------
	.section	.text._ZN8pygpukit3ops2nn30rope_init_ntk_aware_f32_kernelEPfS2_iiff,"ax",@progbits
	.align	128
        .global         _ZN8pygpukit3ops2nn30rope_init_ntk_aware_f32_kernelEPfS2_iiff
        .type           _ZN8pygpukit3ops2nn30rope_init_ntk_aware_f32_kernelEPfS2_iiff,@function
        .size           _ZN8pygpukit3ops2nn30rope_init_ntk_aware_f32_kernelEPfS2_iiff,(.L_x_139 - _ZN8pygpukit3ops2nn30rope_init_ntk_aware_f32_kernelEPfS2_iiff)
        .other          _ZN8pygpukit3ops2nn30rope_init_ntk_aware_f32_kernelEPfS2_iiff,@"STO_CUDA_ENTRY STV_DEFAULT"
_ZN8pygpukit3ops2nn30rope_init_ntk_aware_f32_kernelEPfS2_iiff:
.text._ZN8pygpukit3ops2nn30rope_init_ntk_aware_f32_kernelEPfS2_iiff:
        /* <DEDUP_REMOVED lines=13> */
[----:B------:R-:W-:-:S07]  /*00d0*/  ISETP.NE.AND P1, PT, R3, RZ, PT ;  /* 0x000000ff0300720c */ /* 0x000fce0003f25270 */
[----:B0-----:R-:W0:Y:S02]  /*00e0*/  MUFU.RCP R0, R0 ;  /* 0x0000000000007308 */ /* 0x001e240000001000 */
[----:B0-----:R-:W-:Y:S01]  /*00f0*/  VIADD R6, R0, 0xffffffe ;  /* 0x0ffffffe00067836 */ /* 0x001fe20000000000 */
[----:B------:R-:W-:-:S05]  /*0100*/  I2FP.F32.S32 R0, R3 ;  /* 0x0000000300007245 */ /* 0x000fca0000201400 */
[----:B------:R0:W1:Y:S02]  /*0110*/  F2I.FTZ.U32.TRUNC.NTZ R7, R6 ;  /* 0x0000000600077305 */ /* 0x000064000021f000 */
[----:B0-----:R-:W-:Y:S02]  /*0120*/  IMAD.MOV.U32 R6, RZ, RZ, RZ ;  /* 0x000000ffff067224 */ /* 0x001fe400078e00ff */
[----:B-1----:R-:W-:-:S04]  /*0130*/  IMAD.MOV R2, RZ, RZ, -R7 ;  /* 0x000000ffff027224 */ /* 0x002fc800078e0a07 */
[----:B------:R-:W-:-:S04]  /*0140*/  IMAD R9, R2, R11, RZ ;  /* 0x0000000b02097224 */ /* 0x000fc800078e02ff */
[----:B------:R-:W-:-:S06]  /*0150*/  IMAD.HI.U32 R7, R7, R9, R6 ;  /* 0x0000000907077227 */ /* 0x000fcc00078e0006 */
[----:B------:R-:W-:-:S05]  /*0160*/  IMAD.HI.U32 R7, R7, R4, RZ ;  /* 0x0000000407077227 */ /* 0x000fca00078e00ff */
[----:B------:R-:W-:-:S05]  /*0170*/  IADD3 R7, PT, PT, -R7, RZ, RZ ;  /* 0x000000ff07077210 */ /* 0x000fca0007ffe1ff */
[----:B------:R-:W-:Y:S02]  /*0180*/  IMAD R4, R11, R7, R4 ;  /* 0x000000070b047224 */ /* 0x000fe400078e0204 */
[----:B------:R-:W-:-:S03]  /*0190*/  FADD R7, R0, -2 ;  /* 0xc000000000077421 */ /* 0x000fc60000000000 */
[----:B------:R-:W-:Y:S01]  /*01a0*/  ISETP.GT.U32.AND P0, PT, R11, R4, PT ;  /* 0x000000040b00720c */ /* 0x000fe20003f04070 */
[----:B------:R-:W0:-:S12]  /*01b0*/  MUFU.RCP R2, R7 ;  /* 0x0000000700027308 */ /* 0x000e180000001000 */
[----:B------:R-:W-:Y:S01]  /*01c0*/  @!P0 IMAD.IADD R4, R4, 0x1, -R11 ;  /* 0x0000000104048824 */ /* 0x000fe200078e0a0b */
[----:B------:R-:W-:-:S04]  /*01d0*/  ISETP.GE.AND P0, PT, R5, RZ, PT ;  /* 0x000000ff0500720c */ /* 0x000fc80003f06270 */
[----:B------:R-:W-:Y:S01]  /*01e0*/  ISETP.GT.U32.AND P2, PT, R11, R4, PT ;  /* 0x000000040b00720c */ /* 0x000fe20003f44070 */
[----:B0-----:R-:W-:-:S04]  /*01f0*/  FFMA R9, -R7, R2, 1 ;  /* 0x3f80000007097423 */ /* 0x001fc80000000102 */
[----:B------:R-:W-:-:S04]  /*0200*/  FFMA R9, R2, R9, R2 ;  /* 0x0000000902097223 */ /* 0x000fc80000000002 */
[----:B------:R-:W-:-:S04]  /*0210*/  FFMA R2, R0, R9, RZ ;  /* 0x0000000900027223 */ /* 0x000fc800000000ff */
[----:B------:R-:W-:Y:S01]  /*0220*/  @!P2 IMAD.IADD R4, R4, 0x1, -R11 ;  /* 0x000000010404a824 */ /* 0x000fe200078e0a0b */
[----:B------:R-:W0:Y:S01]  /*0230*/  FCHK P2, R0, R7 ;  /* 0x0000000700007302 */ /* 0x000e220000040000 */
[----:B------:R-:W-:Y:S02]  /*0240*/  FFMA R6, -R7, R2, R0 ;  /* 0x0000000207067223 */ /* 0x000fe40000000100 */
[----:B------:R-:W-:Y:S01]  /*0250*/  @!P0 IMAD.MOV R4, RZ, RZ, -R4 ;  /* 0x000000ffff048224 */ /* 0x000fe200078e0a04 */
[----:B------:R-:W-:Y:S01]  /*0260*/  @!P1 LOP3.LUT R4, RZ, R3, RZ, 0x33, !PT ;  /* 0x00000003ff049212 */ /* 0x000fe200078e33ff */
[----:B------:R-:W-:Y:S01]  /*0270*/  FFMA R2, R9, R6, R2 ;  /* 0x0000000609027223 */ /* 0x000fe20000000002 */
[----:B------:R-:W-:Y:S01]  /*0280*/  IMAD.MOV.U32 R6, RZ, RZ, 0x3f800000 ;  /* 0x3f800000ff067424 */ /* 0x000fe200078e00ff */
[----:B0-----:R-:W-:Y:S06]  /*0290*/  @!P2 BRA `(.L_x_87) ;  /* 0x000000000010a947 */ /* 0x001fec0003800000 */
[----:B------:R-:W-:Y:S01]  /*02a0*/  MOV R3, R7 ;  /* 0x0000000700037202 */ /* 0x000fe20000000f00 */
[----:B------:R-:W-:Y:S01]  /*02b0*/  IMAD.MOV.U32 R2, RZ, RZ, R0 ;  /* 0x000000ffff027224 */ /* 0x000fe200078e0000 */
[----:B------:R-:W-:-:S07]  /*02c0*/  MOV R12, 0x2e0 ;  /* 0x000002e0000c7802 */ /* 0x000fce0000000f00 */
[----:B------:R-:W-:Y:S05]  /*02d0*/  CALL.REL.NOINC `($__internal_5_$__cuda_sm3x_div_rn_noftz_f32_slowpath) ;  /* 0x0000002c00407944 */ /* 0x000fea0003c00000 */
.L_x_87:
[----:B------:R-:W0:Y:S01]  /*02e0*/  LDC R3, c[0x0][0x39c] ;  /* 0x0000e700ff037b82 */ /* 0x000e220000000800 */
[----:B------:R-:W-:Y:S01]  /*02f0*/  IMAD.MOV.U32 R15, RZ, RZ, 0x3a2c32e4 ;  /* 0x3a2c32e4ff0f7424 */ /* 0x000fe200078e00ff */
[----:B------:R-:W-:Y:S01]  /*0300*/  BSSY.RECONVERGENT B0, `(.L_x_88) ;  /* 0x0000058000007945 */ /* 0x000fe20003800200 */
[C---:B0-----:R-:W-:Y:S01]  /*0310*/  FMUL R8, |R3|.reuse, 16777216 ;  /* 0x4b80000003087820 */ /* 0x041fe20000400200 */
[----:B------:R-:W-:-:S04]  /*0320*/  FSETP.GEU.AND P0, PT, |R3|, 1.175494350822287508e-38, PT ;  /* 0x008000000300780b */ /* 0x000fc80003f0e200 */
[----:B------:R-:W-:-:S05]  /*0330*/  FSEL R8, R8, |R3|, !P0 ;  /* 0x4000000308087208 */ /* 0x000fca0004000000 */
[----:B------:R-:W-:-:S05]  /*0340*/  VIADD R7, R8, 0xc0cafb0d ;  /* 0xc0cafb0d08077836 */ /* 0x000fca0000000000 */
[----:B------:R-:W-:Y:S02]  /*0350*/  LOP3.LUT R9, R7, 0xff800000, RZ, 0xc0, !PT ;  /* 0xff80000007097812 */ /* 0x000fe400078ec0ff */
[----:B------:R-:W-:-:S03]  /*0360*/  FSEL R7, RZ, -24, P0 ;  /* 0xc1c00000ff077808 */ /* 0x000fc60000000000 */
[----:B------:R-:W-:-:S04]  /*0370*/  IMAD.IADD R8, R8, 0x1, -R9 ;  /* 0x0000000108087824 */ /* 0x000fc800078e0a09 */
[C---:B------:R-:W-:Y:S01]  /*0380*/  FADD R11, R8.reuse, 1 ;  /* 0x3f800000080b7421 */ /* 0x040fe20000000000 */
[----:B------:R-:W-:Y:S01]  /*0390*/  FADD R10, R8, -1 ;  /* 0xbf800000080a7421 */ /* 0x000fe20000000000 */
[----:B------:R-:W-:-:S03]  /*03a0*/  I2FP.F32.S32 R8, R9 ;  /* 0x0000000900087245 */ /* 0x000fc60000201400 */
        /* <DEDUP_REMOVED lines=20> */
[----:B------:R-:W-:Y:S01]  /*04f0*/  FFMA R12, R9, R12, R11 ;  /* 0x0000000c090c7223 */ /* 0x000fe2000000000b */
[----:B------:R-:W-:-:S03]  /*0500*/  HFMA2 R11, -RZ, RZ, 0.64013671875, -15.109375 ;  /* 0x391fcb8eff0b7431 */ /* 0x000fc600000001ff */
[----:B------:R-:W-:-:S04]  /*0510*/  FADD R8, R7, R12 ;  /* 0x0000000c07087221 */ /* 0x000fc80000000000 */
[----:B------:R-:W-:Y:S01]  /*0520*/  FMUL R9, R8, R2 ;  /* 0x0000000208097220 */ /* 0x000fe20000400000 */
[----:B------:R-:W-:-:S03]  /*0530*/  FADD R7, -R7, R8 ;  /* 0x0000000807077221 */ /* 0x000fc60000000100 */
[----:B------:R-:W0:Y:S01]  /*0540*/  FRND R10, R9 ;  /* 0x00000009000a7307 */ /* 0x000e220000201000 */
[----:B------:R-:W-:Y:S01]  /*0550*/  FADD R7, R12, -R7 ;  /* 0x800000070c077221 */ /* 0x000fe20000000000 */
[-C--:B------:R-:W-:Y:S01]  /*0560*/  FFMA R8, R8, R2.reuse, -R9 ;  /* 0x0000000208087223 */ /* 0x080fe20000000809 */
[C---:B------:R-:W-:Y:S02]  /*0570*/  FSETP.GT.AND P1, PT, |R9|.reuse, 152, PT ;  /* 0x431800000900780b */ /* 0x040fe40003f24200 */
[----:B------:R-:W-:Y:S01]  /*0580*/  FSETP.GEU.AND P2, PT, R9, RZ, PT ;  /* 0x000000ff0900720b */ /* 0x000fe20003f4e000 */
[----:B------:R-:W-:Y:S02]  /*0590*/  FFMA R7, R7, R2, R8 ;  /* 0x0000000207077223 */ /* 0x000fe40000000008 */
[----:B------:R-:W1:Y:S01]  /*05a0*/  F2I.NTZ R12, R9 ;  /* 0x00000009000c7305 */ /* 0x000e620000203100 */
[----:B0-----:R-:W-:Y:S01]  /*05b0*/  FADD R8, R9, -R10 ;  /* 0x8000000a09087221 */ /* 0x001fe20000000000 */
[----:B------:R-:W-:-:S03]  /*05c0*/  FSETP.GT.AND P0, PT, R10, RZ, PT ;  /* 0x000000ff0a00720b */ /* 0x000fc60003f04000 */
[----:B------:R-:W-:Y:S01]  /*05d0*/  FADD R8, R7, R8 ;  /* 0x0000000807087221 */ /* 0x000fe20000000000 */
[----:B------:R-:W-:Y:S02]  /*05e0*/  SEL R13, RZ, 0x83000000, P0 ;  /* 0x83000000ff0d7807 */ /* 0x000fe40000000000 */
[----:B------:R-:W-:Y:S01]  /*05f0*/  FSETP.NEU.AND P0, PT, R2, RZ, PT ;  /* 0x000000ff0200720b */ /* 0x000fe20003f0d000 */
[----:B------:R-:W-:-:S03]  /*0600*/  FFMA R7, R8, R11, 0.0013391353422775864601 ;  /* 0x3aaf85ed08077423 */ /* 0x000fc6000000000b */
[----:B------:R-:W-:Y:S01]  /*0610*/  FSETP.EQ.OR P0, PT, R3, 1, !P0 ;  /* 0x3f8000000300780b */ /* 0x000fe20004702400 */
[----:B------:R-:W-:-:S04]  /*0620*/  FFMA R7, R8, R7, 0.0096188392490148544312 ;  /* 0x3c1d985608077423 */ /* 0x000fc80000000007 */
[----:B------:R-:W-:-:S04]  /*0630*/  FFMA R7, R8, R7, 0.055503588169813156128 ;  /* 0x3d6357bb08077423 */ /* 0x000fc80000000007 */
[----:B------:R-:W-:Y:S01]  /*0640*/  FFMA R11, R8, R7, 0.24022644758224487305 ;  /* 0x3e75fdec080b7423 */ /* 0x000fe20000000007 */
[----:B------:R-:W-:-:S03]  /*0650*/  FMUL R7, R2, 0.5 ;  /* 0x3f00000002077820 */ /* 0x000fc60000400000 */
[----:B------:R-:W-:-:S03]  /*0660*/  FFMA R11, R8, R11, 0.69314718246459960938 ;  /* 0x3f317218080b7423 */ /* 0x000fc6000000000b */
[----:B------:R-:W0:Y:S01]  /*0670*/  FRND.TRUNC R7, R7 ;  /* 0x0000000700077307 */ /* 0x000e22000020d000 */
[----:B------:R-:W-:Y:S01]  /*0680*/  FFMA R11, R8, R11, 1 ;  /* 0x3f800000080b7423 */ /* 0x000fe2000000000b */
[----:B------:R-:W-:Y:S02]  /*0690*/  VIADD R8, R13, 0x7f000000 ;  /* 0x7f0000000d087836 */ /* 0x000fe40000000000 */
[----:B-1----:R-:W-:Y:S02]  /*06a0*/  IMAD R13, R12, 0x800000, -R13 ;  /* 0x008000000c0d7824 */ /* 0x002fe400078e0a0d */
[----:B------:R-:W-:-:S04]  /*06b0*/  FMUL R8, R11, R8 ;  /* 0x000000080b087220 */ /* 0x000fc80000400000 */
[----:B------:R-:W-:Y:S01]  /*06c0*/  FMUL R8, R8, R13 ;  /* 0x0000000d08087220 */ /* 0x000fe20000400000 */
[----:B------:R-:W-:Y:S01]  /*06d0*/  @P1 FSEL R8, RZ, +INF , !P2 ;  /* 0x7f800000ff081808 */ /* 0x000fe20005000000 */
[----:B0-----:R-:W-:Y:S01]  /*06e0*/  FADD R9, R7, R7 ;  /* 0x0000000707097221 */ /* 0x001fe20000000000 */
        /* <DEDUP_REMOVED lines=15> */
.L_x_90:
        /* <DEDUP_REMOVED lines=10> */
.L_x_89:
[----:B------:R-:W-:Y:S05]  /*0880*/  BSYNC.RECONVERGENT B0 ;  /* 0x0000000000007941 */ /* 0x000fea0003800200 */
.L_x_88:
[----:B------:R-:W0:Y:S01]  /*0890*/  MUFU.RCP R3, R0 ;  /* 0x0000000000037308 */ /* 0x000e220000001000 */
[----:B------:R-:W-:Y:S01]  /*08a0*/  LEA.HI R2, R4, R4, RZ, 0x1 ;  /* 0x0000000404027211 */ /* 0x000fe200078f08ff */
[----:B------:R-:W1:Y:S01]  /*08b0*/  LDCU UR4, c[0x0][0x398] ;  /* 0x00007300ff0477ac */ /* 0x000e620008000800 */
[----:B------:R-:W-:Y:S02]  /*08c0*/  BSSY.RECONVERGENT B0, `(.L_x_91) ;  /* 0x000000f000007945 */ /* 0x000fe40003800200 */
[----:B------:R-:W-:-:S04]  /*08d0*/  LOP3.LUT R2, R2, 0xfffffffe, RZ, 0xc0, !PT ;  /* 0xfffffffe02027812 */ /* 0x000fc800078ec0ff */
[----:B------:R-:W-:-:S04]  /*08e0*/  I2FP.F32.S32 R2, R2 ;  /* 0x0000000200027245 */ /* 0x000fc80000201400 */
[----:B------:R-:W2:Y:S01]  /*08f0*/  FCHK P0, R2, R0 ;  /* 0x0000000002007302 */ /* 0x000ea20000000000 */
[----:B0-----:R-:W-:Y:S01]  /*0900*/  FFMA R8, -R0, R3, 1 ;  /* 0x3f80000000087423 */ /* 0x001fe20000000103 */
[----:B-1----:R-:W-:-:S03]  /*0910*/  FMUL R6, R6, UR4 ;  /* 0x0000000406067c20 */ /* 0x002fc60008400000 */
[----:B------:R-:W-:-:S04]  /*0920*/  FFMA R3, R3, R8, R3 ;  /* 0x0000000803037223 */ /* 0x000fc80000000003 */
[----:B------:R-:W-:-:S04]  /*0930*/  FFMA R8, R2, R3, RZ ;  /* 0x0000000302087223 */ /* 0x000fc800000000ff */
[----:B------:R-:W-:-:S04]  /*0940*/  FFMA R7, -R0, R8, R2 ;  /* 0x0000000800077223 */ /* 0x000fc80000000102 */
[----:B------:R-:W-:Y:S01]  /*0950*/  FFMA R3, R3, R7, R8 ;  /* 0x0000000703037223 */ /* 0x000fe20000000008 */
[----:B--2---:R-:W-:Y:S06]  /*0960*/  @!P0 BRA `(.L_x_92) ;  /* 0x0000000000108947 */ /* 0x004fec0003800000 */
[----:B------:R-:W-:Y:S01]  /*0970*/  IMAD.MOV.U32 R3, RZ, RZ, R0 ;  /* 0x000000ffff037224 */ /* 0x000fe200078e0000 */
[----:B------:R-:W-:-:S07]  /*0980*/  MOV R12, 0x9a0 ;  /* 0x000009a0000c7802 */ /* 0x000fce0000000f00 */
[----:B------:R-:W-:Y:S05]  /*0990*/  CALL.REL.NOINC `($__internal_5_$__cuda_sm3x_div_rn_noftz_f32_slowpath) ;  /* 0x0000002400907944 */ /* 0x000fea0003c00000 */
[----:B------:R-:W-:-:S07]  /*09a0*/  MOV R3, R2 ;  /* 0x0000000200037202 */ /* 0x000fce0000000f00 */
.L_x_92:
[----:B------:R-:W-:Y:S05]  /*09b0*/  BSYNC.RECONVERGENT B0 ;  /* 0x0000000000007941 */ /* 0x000fea0003800200 */
.L_x_91:
[C---:B------:R-:W-:Y:S01]  /*09c0*/  FMUL R7, |R6|.reuse, 16777216 ;  /* 0x4b80000006077820 */ /* 0x040fe20000400200 */
[----:B------:R-:W-:Y:S01]  /*09d0*/  FSETP.GEU.AND P0, PT, |R6|, 1.175494350822287508e-38, PT ;  /* 0x008000000600780b */ /* 0x000fe20003f0e200 */
[----:B------:R-:W-:Y:S01]  /*09e0*/  IMAD.MOV.U32 R13, RZ, RZ, 0x3a2c32e4 ;  /* 0x3a2c32e4ff0d7424 */ /* 0x000fe200078e00ff */
[----:B------:R-:W-:Y:S02]  /*09f0*/  BSSY.RECONVERGENT B0, `(.L_x_93) ;  /* 0x0000057000007945 */ /* 0x000fe40003800200 */
        /* <DEDUP_REMOVED lines=20> */
[----:B------:R-:W-:Y:S01]  /*0b40*/  FFMA R2, R11, 1.4426950216293334961, R2 ;  /* 0x3fb8aa3b0b027823 */ /* 0x000fe20000000002 */
[----:B------:R-:W-:-:S02]  /*0b50*/  IMAD.MOV.U32 R12, RZ, RZ, 0x391fcb8e ;  /* 0x391fcb8eff0c7424 */ /* 0x000fc400078e00ff */
        /* <DEDUP_REMOVED lines=32> */
[----:B------:R-:W-:Y:S01]  /*0d60*/  IADD3 R7, PT, PT, R10, 0x7f000000, RZ ;  /* 0x7f0000000a077810 */ /* 0x000fe20007ffe0ff */
[----:B-1----:R-:W-:-:S04]  /*0d70*/  IMAD R10, R13, 0x800000, -R10 ;  /* 0x008000000d0a7824 */ /* 0x002fc800078e0a0a */
[----:B------:R-:W-:-:S04]  /*0d80*/  FMUL R7, R12, R7 ;  /* 0x000000070c077220 */ /* 0x000fc80000400000 */
[----:B------:R-:W-:Y:S01]  /*0d90*/  FMUL R11, R7, R10 ;  /* 0x0000000a070b7220 */ /* 0x000fe20000400000 */
[----:B------:R-:W-:Y:S01]  /*0da0*/  IMAD.MOV.U32 R7, RZ, RZ, 0x3f800000 ;  /* 0x3f800000ff077424 */ /* 0x000fe200078e00ff */
        /* <DEDUP_REMOVED lines=8> */
[----:B------:R-:W-:-:S03]  /*0e30*/  FADD R10, -R2, R3 ;  /* 0x00000003020a7221 */ /* 0x000fc60000000100 */
[----:B------:R-:W-:-:S04]  /*0e40*/  FSETP.NEU.AND P0, PT, R6, RZ, P0 ;  /* 0x000000ff0600720b */ /* 0x000fc8000070d000 */
[----:B------:R-:W-:Y:S02]  /*0e50*/  FSETP.GEU.OR P1, PT, R3, RZ, P0 ;  /* 0x000000ff0300720b */ /* 0x000fe4000072e400 */
[----:B------:R-:W-:-:S07]  /*0e60*/  FSETP.NEU.AND P2, PT, |R10|, 1, !P0 ;  /* 0x3f8000000a00780b */ /* 0x000fce000474d200 */
[----:B------:R-:W-:-:S05]  /*0e70*/  @!P0 FADD R2, R6, R6 ;  /* 0x0000000606028221 */ /* 0x000fca0000000000 */
[----:B------:R-:W-:-:S04]  /*0e80*/  @!P1 LOP3.LUT R2, R2, 0x7f800000, RZ, 0x3c, !PT ;  /* 0x7f80000002029812 */ /* 0x000fc800078e3cff */
[----:B------:R-:W-:-:S05]  /*0e90*/  @P2 LOP3.LUT R2, R2, 0x7fffffff, RZ, 0xc0, !PT ;  /* 0x7fffffff02022812 */ /* 0x000fca00078ec0ff */
[----:B------:R-:W-:Y:S01]  /*0ea0*/  @!P0 IMAD.MOV.U32 R7, RZ, RZ, R2 ;  /* 0x000000ffff078224 */ /* 0x000fe200078e0002 */
[----:B------:R-:W-:Y:S06]  /*0eb0*/  @!P0 BRA `(.L_x_94) ;  /* 0x0000000000288947 */ /* 0x000fec0003800000 */
        /* <DEDUP_REMOVED lines=10> */
.L_x_94:
[----:B------:R-:W-:Y:S05]  /*0f60*/  BSYNC.RECONVERGENT B0 ;  /* 0x0000000000007941 */ /* 0x000fea0003800200 */
.L_x_93:
[----:B------:R-:W-:Y:S01]  /*0f70*/  IADD3 R2, PT, PT, R7, 0x1800000, RZ ;  /* 0x0180000007027810 */ /* 0x000fe20007ffe0ff */
[----:B------:R-:W-:Y:S03]  /*0f80*/  BSSY.RECONVERGENT B0, `(.L_x_95) ;  /* 0x000000d000007945 */ /* 0x000fe60003800200 */
[----:B------:R-:W-:-:S04]  /*0f90*/  LOP3.LUT R2, R2, 0x7f800000, RZ, 0xc0, !PT ;  /* 0x7f80000002027812 */ /* 0x000fc800078ec0ff */
[----:B------:R-:W-:-:S13]  /*0fa0*/  ISETP.GT.U32.AND P0, PT, R2, 0x1ffffff, PT ;  /* 0x01ffffff0200780c */ /* 0x000fda0003f04070 */
[----:B------:R-:W-:Y:S05]  /*0fb0*/  @P0 BRA `(.L_x_96) ;  /* 0x0000000000140947 */ /* 0x000fea0003800000 */
[----:B------:R-:W-:Y:S01]  /*0fc0*/  IMAD.MOV.U32 R2, RZ, RZ, R7 ;  /* 0x000000ffff027224 */ /* 0x000fe200078e0007 */
[----:B------:R-:W-:-:S07]  /*0fd0*/  MOV R12, 0xff0 ;  /* 0x00000ff0000c7802 */ /* 0x000fce0000000f00 */
[----:B------:R-:W-:Y:S05]  /*0fe0*/  CALL.REL.NOINC `($__internal_4_$__cuda_sm20_rcp_rn_f32_slowpath) ;  /* 0x0000001c002c7944 */ /* 0x000fea0003c00000 */
[----:B------:R-:W-:Y:S01]  /*0ff0*/  IMAD.MOV.U32 R13, RZ, RZ, R7 ;  /* 0x000000ffff0d7224 */ /* 0x000fe200078e0007 */
[----:B------:R-:W-:Y:S06]  /*1000*/  BRA `(.L_x_97) ;  /* 0x0000000000107947 */ /* 0x000fec0003800000 */
.L_x_96:
[----:B------:R-:W0:Y:S02]  /*1010*/  MUFU.RCP R2, R7 ;  /* 0x0000000700027308 */ /* 0x000e240000001000 */
[----:B0-----:R-:W-:-:S04]  /*1020*/  FFMA R3, R2, R7, -1 ;  /* 0xbf80000002037423 */ /* 0x001fc80000000007 */
[----:B------:R-:W-:-:S04]  /*1030*/  FADD.FTZ R3, -R3, -RZ ;  /* 0x800000ff03037221 */ /* 0x000fc80000010100 */
[----:B------:R-:W-:-:S07]  /*1040*/  FFMA R13, R2, R3, R2 ;  /* 0x00000003020d7223 */ /* 0x000fce0000000002 */
.L_x_97:
[----:B------:R-:W-:Y:S05]  /*1050*/  BSYNC.RECONVERGENT B0 ;  /* 0x0000000000007941 */ /* 0x000fea0003800200 */
.L_x_95:
[----:B------:R-:W0:Y:S01]  /*1060*/  LDC R12, c[0x0][0x394] ;  /* 0x0000e500ff0c7b82 */ /* 0x000e220000000800 */
[----:B------:R-:W1:Y:S01]  /*1070*/  LDCU.64 UR6, c[0x0][0x358] ;  /* 0x00006b00ff0677ac */ /* 0x000e620008000a00 */
[----:B0-----:R-:W-:-:S04]  /*1080*/  IABS R7, R12 ;  /* 0x0000000c00077213 */ /* 0x001fc80000000000 */
[----:B------:R-:W0:Y:S08]  /*1090*/  I2F.RP R10, R7 ;  /* 0x00000007000a7306 */ /* 0x000e300000209400 */
[----:B0-----:R-:W0:Y:S02]  /*10a0*/  MUFU.RCP R10, R10 ;  /* 0x0000000a000a7308 */ /* 0x001e240000001000 */
[----:B0-----:R-:W-:-:S06]  /*10b0*/  VIADD R2, R10, 0xffffffe ;  /* 0x0ffffffe0a027836 */ /* 0x001fcc0000000000 */
[----:B------:R0:W2:Y:S02]  /*10c0*/  F2I.FTZ.U32.TRUNC.NTZ R3, R2 ;  /* 0x0000000200037305 */ /* 0x0000a4000021f000 */
[----:B0-----:R-:W-:Y:S02]  /*10d0*/  HFMA2 R2, -RZ, RZ, 0, 0 ;  /* 0x00000000ff027431 */ /* 0x001fe400000001ff */
[----:B--2---:R-:W-:-:S04]  /*10e0*/  IMAD.MOV R14, RZ, RZ, -R3 ;  /* 0x000000ffff0e7224 */ /* 0x004fc800078e0a03 */
[----:B------:R-:W-:Y:S01]  /*10f0*/  IMAD R11, R14, R7, RZ ;  /* 0x000000070e0b7224 */ /* 0x000fe200078e02ff */
[----:B------:R-:W-:-:S03]  /*1100*/  IABS R14, R5 ;  /* 0x00000005000e7213 */ /* 0x000fc60000000000 */
[----:B------:R-:W-:Y:S01]  /*1110*/  IMAD.HI.U32 R11, R3, R11, R2 ;  /* 0x0000000b030b7227 */ /* 0x000fe200078e0002 */
[----:B------:R-:W-:-:S04]  /*1120*/  LOP3.LUT R2, R5, R12, RZ, 0x3c, !PT ;  /* 0x0000000c05027212 */ /* 0x000fc800078e3cff */
[----:B------:R-:W-:Y:S01]  /*1130*/  ISETP.GE.AND P0, PT, R2, RZ, PT ;  /* 0x000000ff0200720c */ /* 0x000fe20003f06270 */
[----:B------:R-:W-:Y:S01]  /*1140*/  IMAD.HI.U32 R10, R11, R14, RZ ;  /* 0x0000000e0b0a7227 */ /* 0x000fe200078e00ff */
[----:B------:R-:W-:-:S03]  /*1150*/  LOP3.LUT R2, R4, 0x1, RZ, 0xc0, !PT ;  /* 0x0000000104027812 */ /* 0x000fc600078ec0ff */
[----:B------:R-:W-:Y:S02]  /*1160*/  IMAD.MOV R3, RZ, RZ, -R10 ;  /* 0x000000ffff037224 */ /* 0x000fe400078e0a0a */
[----:B------:R-:W-:Y:S02]  /*1170*/  IMAD.MOV.U32 R11, RZ, RZ, 0x3f800000 ;  /* 0x3f800000ff0b7424 */ /* 0x000fe400078e00ff */
[----:B------:R-:W-:-:S05]  /*1180*/  IMAD R14, R7, R3, R14 ;  /* 0x00000003070e7224 */ /* 0x000fca00078e020e */
[----:B------:R-:W-:-:S13]  /*1190*/  ISETP.GT.U32.AND P2, PT, R7, R14, PT ;  /* 0x0000000e0700720c */ /* 0x000fda0003f44070 */
[----:B------:R-:W-:Y:S02]  /*11a0*/  @!P2 IMAD.IADD R14, R14, 0x1, -R7 ;  /* 0x000000010e0ea824 */ /* 0x000fe400078e0a07 */
[----:B------:R-:W-:Y:S01]  /*11b0*/  @!P2 VIADD R10, R10, 0x1 ;  /* 0x000000010a0aa836 */ /* 0x000fe20000000000 */
[----:B------:R-:W-:Y:S02]  /*11c0*/  ISETP.NE.AND P2, PT, R12, RZ, PT ;  /* 0x000000ff0c00720c */ /* 0x000fe40003f45270 */
[----:B------:R-:W-:-:S13]  /*11d0*/  ISETP.GE.U32.AND P1, PT, R14, R7, PT ;  /* 0x000000070e00720c */ /* 0x000fda0003f26070 */
[----:B------:R-:W-:-:S05]  /*11e0*/  @P1 VIADD R10, R10, 0x1 ;  /* 0x000000010a0a1836 */ /* 0x000fca0000000000 */
[----:B------:R-:W-:Y:S02]  /*11f0*/  @!P0 IADD3 R10, PT, PT, -R10, RZ, RZ ;  /* 0x000000ff0a0a8210 */ /* 0x000fe40007ffe1ff */
[----:B------:R-:W-:Y:S02]  /*1200*/  ISETP.NE.U32.AND P0, PT, R2, 0x1, PT ;  /* 0x000000010200780c */ /* 0x000fe40003f05070 */
[----:B------:R-:W-:-:S04]  /*1210*/  @!P2 LOP3.LUT R10, RZ, R12, RZ, 0x33, !PT ;  /* 0x0000000cff0aa212 */ /* 0x000fc800078e33ff */
[----:B------:R-:W-:-:S05]  /*1220*/  I2FP.F32.S32 R10, R10 ;  /* 0x0000000a000a7245 */ /* 0x000fca0000201400 */
[----:B------:R-:W-:Y:S02]  /*1230*/  FMUL R7, R10, R13 ;  /* 0x0000000d0a077220 */ /* 0x000fe40000400000 */
[----:B-1----:R-:W-:Y:S05]  /*1240*/  @!P0 BRA `(.L_x_98) ;  /* 0x00000008009c8947 */ /* 0x002fea0003800000 */
        /* <DEDUP_REMOVED lines=15> */
[----:B------:R-:W-:Y:S01]  /*1340*/  SHF.L.U32 R2, R7, 0x8, RZ ;  /* 0x0000000807027819 */ /* 0x000fe200000006ff */
[----:B------:R-:W-:Y:S01]  /*1350*/  IMAD.MOV.U32 R6, RZ, RZ, RZ ;  /* 0x000000ffff067224 */ /* 0x000fe200078e00ff */
[----:B------:R-:W0:Y:S01]  /*1360*/  LDCU.64 UR8, c[0x4][URZ] ;  /* 0x01000000ff0877ac */ /* 0x000e220008000a00 */
[----:B------:R-:W-:Y:S01]  /*1370*/  IMAD.MOV.U32 R0, RZ, RZ, R1 ;  /* 0x000000ffff007224 */ /* 0x000fe200078e0001 */
[----:B------:R-:W-:Y:S01]  /*1380*/  LOP3.LUT R15, R2, 0x80000000, RZ, 0xfc, !PT ;  /* 0x80000000020f7812 */ /* 0x000fe200078efcff */
[----:B------:R-:W-:Y:S01]  /*1390*/  UMOV UR5, URZ ;  /* 0x000000ff00057c82 */ /* 0x000fe20008000000 */
[----:B------:R-:W-:-:S05]  /*13a0*/  UMOV UR4, URZ ;  /* 0x000000ff00047c82 */ /* 0x000fca0008000000 */
.L_x_101:
        /* <DEDUP_REMOVED lines=44> */
.L_x_100:
[----:B------:R-:W-:Y:S05]  /*1670*/  BSYNC.RECONVERGENT B0 ;  /* 0x0000000000007941 */ /* 0x000fea0003800200 */
.L_x_99:
        /* <DEDUP_REMOVED lines=35> */
.L_x_104:
        /* <DEDUP_REMOVED lines=44> */
.L_x_103:
[----:B------:R-:W-:Y:S05]  /*1b70*/  BSYNC.RECONVERGENT B0 ;  /* 0x0000000000007941 */ /* 0x000fea0003800200 */
.L_x_102:
[----:B------:R-:W-:Y:S01]  /*1b80*/  FMUL R7, R10, R10 ;  /* 0x0000000a0a077220 */ /* 0x000fe20000400000 */
[----:B------:R-:W-:Y:S01]  /*1b90*/  LOP3.LUT R0, R11, 0x1, RZ, 0xc0, !PT ;  /* 0x000000010b007812 */ /* 0x000fe200078ec0ff */
[----:B0-----:R-:W0:Y:S01]  /*1ba0*/  LDC.64 R2, c[0x0][0x388] ;  /* 0x0000e200ff027b82 */ /* 0x001e220000000a00 */
[----:B------:R-:W-:Y:S02]  /*1bb0*/  IMAD.MOV.U32 R9, RZ, RZ, 0x3effffff ;  /* 0x3effffffff097424 */ /* 0x000fe400078e00ff */
[----:B------:R-:W-:Y:S01]  /*1bc0*/  FFMA R12, R7, R12, -0.0013887860113754868507 ;  /* 0xbab607ed070c7423 */ /* 0x000fe2000000000c */
[----:B------:R-:W-:Y:S02]  /*1bd0*/  ISETP.NE.U32.AND P0, PT, R0, 0x1, PT ;  /* 0x000000010000780c */ /* 0x000fe40003f05070 */
[----:B------:R-:W-:Y:S02]  /*1be0*/  MOV R0, 0x3d2aaabb ;  /* 0x3d2aaabb00007802 */ /* 0x000fe40000000f00 */
[----:B------:R-:W-:-:S02]  /*1bf0*/  FSEL R12, R12, -0.00019574658654164522886, !P0 ;  /* 0xb94d41530c0c7808 */ /* 0x000fc40004000000 */
[----:B------:R-:W-:Y:S02]  /*1c00*/  FSEL R0, R0, 0.0083327032625675201416, !P0 ;  /* 0x3c0885e400007808 */ /* 0x000fe40004000000 */
[----:B------:R-:W-:Y:S02]  /*1c10*/  FSEL R9, -R9, -0.16666662693023681641, !P0 ;  /* 0xbe2aaaa809097808 */ /* 0x000fe40004000100 */
[----:B------:R-:W-:Y:S01]  /*1c20*/  LOP3.LUT P1, RZ, R11, 0x2, RZ, 0xc0, !PT ;  /* 0x000000020bff7812 */ /* 0x000fe2000782c0ff */
[----:B------:R-:W-:Y:S01]  /*1c30*/  FFMA R12, R7, R12, R0 ;  /* 0x0000000c070c7223 */ /* 0x000fe20000000000 */
[----:B------:R-:W-:-:S03]  /*1c40*/  FSEL R0, R10, 1, P0 ;  /* 0x3f8000000a007808 */ /* 0x000fc60000000000 */
[C---:B------:R-:W-:Y:S02]  /*1c50*/  FFMA R9, R7.reuse, R12, R9 ;  /* 0x0000000c07097223 */ /* 0x040fe40000000009 */
[----:B------:R-:W-:-:S04]  /*1c60*/  FFMA R7, R7, R0, RZ ;  /* 0x0000000007077223 */ /* 0x000fc800000000ff */
[----:B------:R-:W-:Y:S01]  /*1c70*/  FFMA R7, R7, R9, R0 ;  /* 0x0000000907077223 */ /* 0x000fe20000000000 */
[----:B0-----:R-:W-:-:S04]  /*1c80*/  IMAD.WIDE R2, R5, 0x4, R2 ;  /* 0x0000000405027825 */ /* 0x001fc800078e0202 */
[----:B------:R-:W-:-:S05]  /*1c90*/  @P1 FADD R7, RZ, -R7 ;  /* 0x80000007ff071221 */ /* 0x000fca0000000000 */
[----:B------:R-:W-:Y:S01]  /*1ca0*/  STG.E desc[UR6][R2.64], R7 ;  /* 0x0000000702007986 */ /* 0x000fe2000c101906 */
[----:B------:R-:W-:Y:S05]  /*1cb0*/  EXIT ;  /* 0x000000000000794d */ /* 0x000fea0003800000 */
.L_x_98:
[----:B------:R-:W0:Y:S01]  /*1cc0*/  MUFU.RCP R3, R0 ;  /* 0x0000000000037308 */ /* 0x000e220000001000 */
[----:B------:R-:W-:Y:S01]  /*1cd0*/  VIADD R4, R4, 0xffffffff ;  /* 0xffffffff04047836 */ /* 0x000fe20000000000 */
[----:B------:R-:W-:Y:S04]  /*1ce0*/  BSSY.RECONVERGENT B0, `(.L_x_105) ;  /* 0x000000e000007945 */ /* 0x000fe80003800200 */
[----:B------:R-:W-:-:S04]  /*1cf0*/  I2FP.F32.S32 R7, R4 ;  /* 0x0000000400077245 */ /* 0x000fc80000201400 */
        /* <DEDUP_REMOVED lines=8> */
[----:B------:R-:W-:Y:S01]  /*1d80*/  MOV R12, 0x1db0 ;  /* 0x00001db0000c7802 */ /* 0x000fe20000000f00 */
[----:B------:R-:W-:-:S07]  /*1d90*/  IMAD.MOV.U32 R3, RZ, RZ, R0 ;  /* 0x000000ffff037224 */ /* 0x000fce00078e0000 */
[----:B------:R-:W-:Y:S05]  /*1da0*/  CALL.REL.NOINC `($__internal_5_$__cuda_sm3x_div_rn_noftz_f32_slowpath) ;  /* 0x00000010008c7944 */ /* 0x000fea0003c00000 */
[----:B------:R-:W-:-:S07]  /*1db0*/  MOV R3, R2 ;  /* 0x0000000200037202 */ /* 0x000fce0000000f00 */
.L_x_106:
[----:B------:R-:W-:Y:S05]  /*1dc0*/  BSYNC.RECONVERGENT B0 ;  /* 0x0000000000007941 */ /* 0x000fea0003800200 */
.L_x_105:
[CC--:B------:R-:W-:Y:S01]  /*1dd0*/  FMUL R7, R8.reuse, R3.reuse ;  /* 0x0000000308077220 */ /* 0x0c0fe20000400000 */
[----:B------:R-:W-:Y:S01]  /*1de0*/  IMAD.MOV.U32 R13, RZ, RZ, 0x391fcb8e ;  /* 0x391fcb8eff0d7424 */ /* 0x000fe200078e00ff */
[----:B------:R-:W-:Y:S02]  /*1df0*/  BSSY.RECONVERGENT B0, `(.L_x_107) ;  /* 0x0000034000007945 */ /* 0x000fe40003800200 */
[----:B------:R-:W0:Y:S01]  /*1e00*/  FRND R0, R7 ;  /* 0x0000000700007307 */ /* 0x000e220000201000 */
[-C--:B------:R-:W-:Y:S01]  /*1e10*/  FFMA R8, R8, R3.reuse, -R7 ;  /* 0x0000000308087223 */ /* 0x080fe20000000807 */
[C---:B------:R-:W-:Y:S02]  /*1e20*/  FSETP.GT.AND P1, PT, |R7|.reuse, 152, PT ;  /* 0x431800000700780b */ /* 0x040fe40003f24200 */
[----:B------:R-:W-:Y:S01]  /*1e30*/  FSETP.GEU.AND P2, PT, R7, RZ, PT ;  /* 0x000000ff0700720b */ /* 0x000fe20003f4e000 */
[----:B------:R-:W-:-:S03]  /*1e40*/  FFMA R8, R9, R3, R8 ;  /* 0x0000000309087223 */ /* 0x000fc60000000008 */
[----:B------:R-:W1:Y:S01]  /*1e50*/  F2I.NTZ R2, R7 ;  /* 0x0000000700027305 */ /* 0x000e620000203100 */
[----:B0-----:R-:W-:Y:S01]  /*1e60*/  FADD R9, R7, -R0 ;  /* 0x8000000007097221 */ /* 0x001fe20000000000 */
[----:B------:R-:W-:Y:S01]  /*1e70*/  FSETP.GT.AND P0, PT, R0, RZ, PT ;  /* 0x000000ff0000720b */ /* 0x000fe20003f04000 */
[----:B------:R-:W-:Y:S02]  /*1e80*/  FMUL R0, R3, 0.5 ;  /* 0x3f00000003007820 */ /* 0x000fe40000400000 */
[----:B------:R-:W-:-:S04]  /*1e90*/  FADD R8, R8, R9 ;  /* 0x0000000908087221 */ /* 0x000fc80000000000 */
[C---:B------:R-:W-:Y:S01]  /*1ea0*/  FFMA R9, R8.reuse, R13, 0.0013391353422775864601 ;  /* 0x3aaf85ed08097423 */ /* 0x040fe2000000000d */
[----:B------:R-:W-:Y:S01]  /*1eb0*/  SEL R13, RZ, 0x83000000, P0 ;  /* 0x83000000ff0d7807 */ /* 0x000fe20000000000 */
[----:B------:R-:W0:Y:S01]  /*1ec0*/  FRND.TRUNC R0, R0 ;  /* 0x0000000000007307 */ /* 0x000e22000020d000 */
[----:B------:R-:W-:Y:S01]  /*1ed0*/  FSETP.NEU.AND P0, PT, R3, RZ, PT ;  /* 0x000000ff0300720b */ /* 0x000fe20003f0d000 */
[----:B------:R-:W-:Y:S02]  /*1ee0*/  FFMA R9, R8, R9, 0.0096188392490148544312 ;  /* 0x3c1d985608097423 */ /* 0x000fe40000000009 */
[----:B------:R-:W-:Y:S01]  /*1ef0*/  VIADD R4, R13, 0x7f000000 ;  /* 0x7f0000000d047836 */ /* 0x000fe20000000000 */
[----:B------:R-:W-:Y:S01]  /*1f00*/  FSETP.EQ.OR P0, PT, R6, 1, !P0 ;  /* 0x3f8000000600780b */ /* 0x000fe20004702400 */
[----:B------:R-:W-:Y:S01]  /*1f10*/  FFMA R9, R8, R9, 0.055503588169813156128 ;  /* 0x3d6357bb08097423 */ /* 0x000fe20000000009 */
[----:B-1----:R-:W-:-:S03]  /*1f20*/  IMAD R13, R2, 0x800000, -R13 ;  /* 0x00800000020d7824 */ /* 0x002fc600078e0a0d */
[----:B------:R-:W-:-:S04]  /*1f30*/  FFMA R9, R8, R9, 0.24022644758224487305 ;  /* 0x3e75fdec08097423 */ /* 0x000fc80000000009 */
[----:B------:R-:W-:Y:S01]  /*1f40*/  FFMA R9, R8, R9, 0.69314718246459960938 ;  /* 0x3f31721808097423 */ /* 0x000fe20000000009 */
[----:B0-----:R-:W-:-:S03]  /*1f50*/  FADD R2, R0, R0 ;  /* 0x0000000000027221 */ /* 0x001fc60000000000 */
[----:B------:R-:W-:-:S04]  /*1f60*/  FFMA R9, R8, R9, 1 ;  /* 0x3f80000008097423 */ /* 0x000fc80000000009 */
        /* <DEDUP_REMOVED lines=21> */
[----:B------:R-:W-:Y:S02]  /*20c0*/  FSETP.GEU.AND P1, PT, R6, RZ, PT ;  /* 0x000000ff0600720b */ /* 0x000fe40003f2e000 */
[----:B------:R-:W-:-:S11]  /*20d0*/  MOV R11, R4 ;  /* 0x00000004000b7202 */ /* 0x000fd60000000f00 */
[----:B------:R-:W0:Y:S01]  /*20e0*/  @!P1 FRND.FLOOR R0, R3 ;  /* 0x0000000300009307 */ /* 0x000e220000205000 */
[----:B------:R-:W-:Y:S02]  /*20f0*/  @!P1 FSETP.NEU.AND P2, PT, |R2|, 1, PT ;  /* 0x3f8000000200980b */ /* 0x000fe40003f4d200 */
[----:B0-----:R-:W-:Y:S02]  /*2100*/  @!P1 FSETP.NEU.AND P0, PT, R3, R0, PT ;  /* 0x000000000300920b */ /* 0x001fe40003f0d000 */
[----:B------:R-:W-:-:S04]  /*2110*/  @!P1 FSEL R0, R4, -R4, P2 ;  /* 0x8000000404009208 */ /* 0x000fc80001000000 */
[----:B------:R-:W-:-:S07]  /*2120*/  @!P1 FSEL R11, R0, +QNAN , !P0 ;  /* 0x7fffffff000b9808 */ /* 0x000fce0004000000 */
.L_x_108:
[----:B------:R-:W-:Y:S05]  /*2130*/  BSYNC.RECONVERGENT B0 ;  /* 0x0000000000007941 */ /* 0x000fea0003800200 */
.L_x_107:
[----:B------:R-:W-:Y:S01]  /*2140*/  VIADD R0, R11, 0x1800000 ;  /* 0x018000000b007836 */ /* 0x000fe20000000000 */
[----:B------:R-:W-:Y:S04]  /*2150*/  BSSY.RECONVERGENT B0, `(.L_x_109) ;  /* 0x000000c000007945 */ /* 0x000fe80003800200 */
[----:B------:R-:W-:-:S04]  /*2160*/  LOP3.LUT R0, R0, 0x7f800000, RZ, 0xc0, !PT ;  /* 0x7f80000000007812 */ /* 0x000fc800078ec0ff */
[----:B------:R-:W-:-:S13]  /*2170*/  ISETP.GT.U32.AND P0, PT, R0, 0x1ffffff, PT ;  /* 0x01ffffff0000780c */ /* 0x000fda0003f04070 */
[----:B------:R-:W-:Y:S05]  /*2180*/  @P0 BRA `(.L_x_110) ;  /* 0x0000000000100947 */ /* 0x000fea0003800000 */
[----:B------:R-:W-:Y:S01]  /*2190*/  IMAD.MOV.U32 R2, RZ, RZ, R11 ;  /* 0x000000ffff027224 */ /* 0x000fe200078e000b */
[----:B------:R-:W-:-:S07]  /*21a0*/  MOV R12, 0x21c0 ;  /* 0x000021c0000c7802 */ /* 0x000fce0000000f00 */
[----:B------:R-:W-:Y:S05]  /*21b0*/  CALL.REL.NOINC `($__internal_4_$__cuda_sm20_rcp_rn_f32_slowpath) ;  /* 0x0000000800b87944 */ /* 0x000fea0003c00000 */
[----:B------:R-:W-:Y:S05]  /*21c0*/  BRA `(.L_x_111) ;  /* 0x0000000000107947 */ /* 0x000fea0003800000 */
.L_x_110:
[----:B------:R-:W0:Y:S02]  /*21d0*/  MUFU.RCP R0, R11 ;  /* 0x0000000b00007308 */ /* 0x000e240000001000 */
[----:B0-----:R-:W-:-:S04]  /*21e0*/  FFMA R2, R0, R11, -1 ;  /* 0xbf80000000027423 */ /* 0x001fc8000000000b */
[----:B------:R-:W-:-:S04]  /*21f0*/  FADD.FTZ R7, -R2, -RZ ;  /* 0x800000ff02077221 */ /* 0x000fc80000010100 */
[----:B------:R-:W-:-:S07]  /*2200*/  FFMA R7, R0, R7, R0 ;  /* 0x0000000700077223 */ /* 0x000fce0000000000 */
.L_x_111:
[----:B------:R-:W-:Y:S05]  /*2210*/  BSYNC.RECONVERGENT B0 ;  /* 0x0000000000007941 */ /* 0x000fea0003800200 */
.L_x_109:
[----:B------:R-:W-:Y:S01]  /*2220*/  FMUL R7, R10, R7 ;  /* 0x000000070a077220 */ /* 0x000fe20000400000 */
[----:B------:R-:W-:Y:S03]  /*2230*/  BSSY.RECONVERGENT B0, `(.L_x_112) ;  /* 0x0000042000007945 */ /* 0x000fe60003800200 */
[C---:B------:R-:W-:Y:S01]  /*2240*/  FMUL R0, R7.reuse, 0.63661974668502807617 ;  /* 0x3f22f98307007820 */ /* 0x040fe20000400000 */
[----:B------:R-:W-:-:S05]  /*2250*/  FSETP.GE.AND P0, PT, |R7|, 105615, PT ;  /* 0x47ce47800700780b */ /* 0x000fca0003f06200 */
[----:B------:R-:W0:Y:S02]  /*2260*/  F2I.NTZ R0, R0 ;  /* 0x0000000000007305 */ /* 0x000e240000203100 */
[----:B0-----:R-:W-:Y:S01]  /*2270*/  I2FP.F32.S32 R10, R0 ;  /* 0x00000000000a7245 */ /* 0x001fe20000201400 */
[----:B------:R-:W-:-:S04]  /*2280*/  IMAD.MOV.U32 R11, RZ, RZ, R0 ;  /* 0x000000ffff0b7224 */ /* 0x000fc800078e0000 */
[----:B------:R-:W-:-:S04]  /*2290*/  FFMA R3, R10, -1.5707962512969970703, R7 ;  /* 0xbfc90fda0a037823 */ /* 0x000fc80000000007 */
[----:B------:R-:W-:-:S04]  /*22a0*/  FFMA R3, R10, -7.5497894158615963534e-08, R3 ;  /* 0xb3a221680a037823 */ /* 0x000fc80000000003 */
[----:B------:R-:W-:-:S05]  /*22b0*/  FFMA R10, R10, -5.3903029534742383927e-15, R3 ;  /* 0xa7c234c50a0a7823 */ /* 0x000fca0000000003 */
[----:B------:R-:W-:Y:S01]  /*22c0*/  MOV R4, R10 ;  /* 0x0000000a00047202 */ /* 0x000fe20000000f00 */
[----:B------:R-:W-:Y:S06]  /*22d0*/  @!P0 BRA `(.L_x_113) ;  /* 0x0000000000dc8947 */ /* 0x000fec0003800000 */
[----:B------:R-:W-:-:S13]  /*22e0*/  FSETP.NEU.AND P0, PT, |R7|, +INF , PT ;  /* 0x7f8000000700780b */ /* 0x000fda0003f0d200 */
[----:B------:R-:W-:Y:S01]  /*22f0*/  @!P0 FMUL R4, RZ, R7 ;  /* 0x00000007ff048220 */ /* 0x000fe20000400000 */
[----:B------:R-:W-:Y:S01]  /*2300*/  @!P0 IMAD.MOV.U32 R0, RZ, RZ, RZ ;  /* 0x000000ffff008224 */ /* 0x000fe200078e00ff */
[----:B------:R-:W-:Y:S06]  /*2310*/  @!P0 BRA `(.L_x_113) ;  /* 0x0000000000cc8947 */ /* 0x000fec0003800000 */
[----:B------:R-:W-:Y:S01]  /*2320*/  IMAD.SHL.U32 R2, R7, 0x100, RZ ;  /* 0x0000010007027824 */ /* 0x000fe200078e00ff */
[----:B------:R-:W-:Y:S01]  /*2330*/  MOV R0, R1 ;  /* 0x0000000100007202 */ /* 0x000fe20000000f00 */
[----:B------:R-:W-:Y:S01]  /*2340*/  IMAD.MOV.U32 R6, RZ, RZ, RZ ;  /* 0x000000ffff067224 */ /* 0x000fe200078e00ff */
[----:B------:R-:W0:Y:S02]  /*2350*/  LDCU.64 UR8, c[0x4][URZ] ;  /* 0x01000000ff0877ac */ /* 0x000e240008000a00 */
[----:B------:R-:W-:Y:S01]  /*2360*/  LOP3.LUT R15, R2, 0x80000000, RZ, 0xfc, !PT ;  /* 0x80000000020f7812 */ /* 0x000fe200078efcff */
[----:B------:R-:W-:Y:S01]  /*2370*/  UMOV UR5, URZ ;  /* 0x000000ff00057c82 */ /* 0x000fe20008000000 */
[----:B------:R-:W-:-:S05]  /*2380*/  UMOV UR4, URZ ;  /* 0x000000ff00047c82 */ /* 0x000fca0008000000 */
.L_x_114:
        /* <DEDUP_REMOVED lines=44> */
.L_x_113:
[----:B------:R-:W-:Y:S05]  /*2650*/  BSYNC.RECONVERGENT B0 ;  /* 0x0000000000007941 */ /* 0x000fea0003800200 */
.L_x_112:
        /* <DEDUP_REMOVED lines=26> */
[----:B------:R-:W-:Y:S01]  /*2800*/  @!P0 MOV R11, RZ ;  /* 0x000000ff000b8202 */ /* 0x000fe20000000f00 */
        /* <DEDUP_REMOVED lines=8> */
.L_x_117:
        /* <DEDUP_REMOVED lines=30> */
[C---:B------:R-:W-:Y:S02]  /*2a70*/  SHF.L.W.U32.HI R2, R3.reuse, 0x2, R0 ;  /* 0x0000000203027819 */ /* 0x040fe40000010e00 */
[----:B------:R-:W-:Y:S02]  /*2a80*/  SHF.L.U32 R3, R3, 0x2, RZ ;  /* 0x0000000203037819 */ /* 0x000fe400000006ff */
[----:B------:R-:W-:-:S02]  /*2a90*/  SHF.R.S32.HI R4, RZ, 0x1f, R2 ;  /* 0x0000001fff047819 */ /* 0x000fc40000011402 */
        /* <DEDUP_REMOVED lines=11> */
.L_x_116:
[----:B------:R-:W-:Y:S05]  /*2b50*/  BSYNC.RECONVERGENT B0 ;  /* 0x0000000000007941 */ /* 0x000fea0003800200 */
.L_x_115:
[----:B------:R-:W-:Y:S01]  /*2b60*/  LOP3.LUT R0, R11, 0x1, RZ, 0xc0, !PT ;  /* 0x000000010b007812 */ /* 0x000fe200078ec0ff */
[----:B------:R-:W-:Y:S01]  /*2b70*/  FMUL R7, R10, R10 ;  /* 0x0000000a0a077220 */ /* 0x000fe20000400000 */
[----:B0-----:R-:W0:Y:S01]  /*2b80*/  LDC.64 R2, c[0x0][0x388] ;  /* 0x0000e200ff027b82 */ /* 0x001e220000000a00 */
[----:B------:R-:W-:Y:S02]  /*2b90*/  MOV R9, 0x3effffff ;  /* 0x3effffff00097802 */ /* 0x000fe40000000f00 */
[----:B------:R-:W-:Y:S01]  /*2ba0*/  ISETP.NE.U32.AND P0, PT, R0, 0x1, PT ;  /* 0x000000010000780c */ /* 0x000fe20003f05070 */
[----:B------:R-:W-:Y:S01]  /*2bb0*/  FFMA R12, R7, R12, -0.0013887860113754868507 ;  /* 0xbab607ed070c7423 */ /* 0x000fe2000000000c */
[----:B------:R-:W-:Y:S01]  /*2bc0*/  IMAD.MOV.U32 R0, RZ, RZ, 0x3d2aaabb ;  /* 0x3d2aaabbff007424 */ /* 0x000fe200078e00ff */
[----:B------:R-:W-:Y:S02]  /*2bd0*/  LOP3.LUT P1, RZ, R11, 0x2, RZ, 0xc0, !PT ;  /* 0x000000020bff7812 */ /* 0x000fe4000782c0ff */
[----:B------:R-:W-:-:S02]  /*2be0*/  FSEL R9, -R9, -0.16666662693023681641, !P0 ;  /* 0xbe2aaaa809097808 */ /* 0x000fc40004000100 */
[----:B------:R-:W-:Y:S02]  /*2bf0*/  FSEL R12, R12, -0.00019574658654164522886, !P0 ;  /* 0xb94d41530c0c7808 */ /* 0x000fe40004000000 */
        /* <DEDUP_REMOVED lines=10> */
        .weak           $__internal_4_$__cuda_sm20_rcp_rn_f32_slowpath
        .type           $__internal_4_$__cuda_sm20_rcp_rn_f32_slowpath,@function
        .size           $__internal_4_$__cuda_sm20_rcp_rn_f32_slowpath,($__internal_5_$__cuda_sm3x_div_rn_noftz_f32_slowpath - $__internal_4_$__cuda_sm20_rcp_rn_f32_slowpath)
$__internal_4_$__cuda_sm20_rcp_rn_f32_slowpath:
        /* <DEDUP_REMOVED lines=15> */
.L_x_119:
[----:B------:R-:W-:-:S05]  /*2d90*/  VIADD R15, R13, 0xffffff03 ;  /* 0xffffff030d0f7836 */ /* 0x000fca0000000000 */
[----:B------:R-:W-:-:S13]  /*2da0*/  ISETP.GT.U32.AND P0, PT, R15, 0x1, PT ;  /* 0x000000010f00780c */ /* 0x000fda0003f04070 */
[----:B------:R-:W-:Y:S05]  /*2db0*/  @P0 BRA `(.L_x_121) ;  /* 0x0000000000780947 */ /* 0x000fea0003800000 */
[----:B------:R-:W-:Y:S01]  /*2dc0*/  LOP3.LUT R3, R2, 0x7fffff, RZ, 0xc0, !PT ;  /* 0x007fffff02037812 */ /* 0x000fe200078ec0ff */
[----:B------:R-:W-:-:S03]  /*2dd0*/  HFMA2 R16, -RZ, RZ, 0, 1.78813934326171875e-07 ;  /* 0x00000003ff107431 */ /* 0x000fc600000001ff */
[----:B------:R-:W-:-:S04]  /*2de0*/  LOP3.LUT R3, R3, 0x3f800000, RZ, 0xfc, !PT ;  /* 0x3f80000003037812 */ /* 0x000fc800078efcff */
[----:B------:R-:W0:Y:S01]  /*2df0*/  MUFU.RCP R14, R3 ;  /* 0x00000003000e7308 */ /* 0x000e220000001000 */
[----:B------:R-:W-:Y:S01]  /*2e00*/  SHF.L.U32 R16, R16, R15, RZ ;  /* 0x0000000f10107219 */ /* 0x000fe200000006ff */
        /* <DEDUP_REMOVED lines=11> */
[--C-:B------:R-:W-:Y:S01]  /*2ec0*/  LOP3.LUT P1, RZ, R14, R15, R7.reuse, 0xf8, !PT ;  /* 0x0000000f0eff7212 */ /* 0x100fe2000782f807 */
[----:B------:R-:W-:Y:S01]  /*2ed0*/  VIADD R14, R13, 0xffffff04 ;  /* 0xffffff040d0e7836 */ /* 0x000fe20000000000 */
[C---:B------:R-:W-:Y:S02]  /*2ee0*/  LOP3.LUT P0, RZ, R16.reuse, 0x1, RZ, 0xc0, !PT ;  /* 0x0000000110ff7812 */ /* 0x040fe4000780c0ff */
[----:B------:R-:W-:Y:S02]  /*2ef0*/  LOP3.LUT P2, RZ, R16, 0x2, RZ, 0xc0, !PT ;  /* 0x0000000210ff7812 */ /* 0x000fe4000784c0ff */
[----:B------:R-:W-:Y:S02]  /*2f00*/  SHF.R.U32.HI R7, RZ, R14, R7 ;  /* 0x0000000eff077219 */ /* 0x000fe40000011607 */
[----:B------:R-:W-:Y:S02]  /*2f10*/  PLOP3.LUT P0, PT, P0, P1, P2, 0xe0, 0x0 ;  /* 0x000000000000781c */ /* 0x000fe40000703c20 */
[----:B------:R-:W-:-:S02]  /*2f20*/  LOP3.LUT P1, RZ, R2, 0x7fffff, RZ, 0xc0, !PT ;  /* 0x007fffff02ff7812 */ /* 0x000fc4000782c0ff */
[----:B------:R-:W-:-:S05]  /*2f30*/  SEL R3, RZ, 0x1, !P0 ;  /* 0x00000001ff037807 */ /* 0x000fca0004000000 */
[----:B------:R-:W-:-:S05]  /*2f40*/  IMAD.MOV R3, RZ, RZ, -R3 ;  /* 0x000000ffff037224 */ /* 0x000fca00078e0a03 */
[----:B------:R-:W-:-:S13]  /*2f50*/  ISETP.GE.AND P0, PT, R3, RZ, PT ;  /* 0x000000ff0300720c */ /* 0x000fda0003f06270 */
[----:B------:R-:W-:-:S05]  /*2f60*/  @!P0 IADD3 R7, PT, PT, R7, 0x1, RZ ;  /* 0x0000000107078810 */ /* 0x000fca0007ffe0ff */
[----:B------:R-:W-:-:S05]  /*2f70*/  @!P1 IMAD.SHL.U32 R7, R7, 0x2, RZ ;  /* 0x0000000207079824 */ /* 0x000fca00078e00ff */
[----:B------:R-:W-:Y:S01]  /*2f80*/  LOP3.LUT R7, R7, 0x80000000, R2, 0xf8, !PT ;  /* 0x8000000007077812 */ /* 0x000fe200078ef802 */
[----:B------:R-:W-:Y:S06]  /*2f90*/  BRA `(.L_x_120) ;  /* 0x0000000000047947 */ /* 0x000fec0003800000 */
.L_x_121:
[----:B------:R0:W1:Y:S02]  /*2fa0*/  MUFU.RCP R7, R2 ;  /* 0x0000000200077308 */ /* 0x0000640000001000 */
.L_x_120:
[----:B------:R-:W-:Y:S05]  /*2fb0*/  BSYNC.RECONVERGENT B1 ;  /* 0x0000000000017941 */ /* 0x000fea0003800200 */
.L_x_118:
[----:B------:R-:W-:-:S04]  /*2fc0*/  IMAD.MOV.U32 R13, RZ, RZ, 0x0 ;  /* 0x00000000ff0d7424 */ /* 0x000fc800078e00ff */
[----:B01----:R-:W-:Y:S05]  /*2fd0*/  RET.REL.NODEC R12 `(_ZN8pygpukit3ops2nn30rope_init_ntk_aware_f32_kernelEPfS2_iiff) ;  /* 0xffffffd00c087950 */ /* 0x003fea0003c3ffff */
        .weak           $__internal_5_$__cuda_sm3x_div_rn_noftz_f32_slowpath
        .type           $__internal_5_$__cuda_sm3x_div_rn_noftz_f32_slowpath,@function
        .size           $__internal_5_$__cuda_sm3x_div_rn_noftz_f32_slowpath,(.L_x_139 - $__internal_5_$__cuda_sm3x_div_rn_noftz_f32_slowpath)
$__internal_5_$__cuda_sm3x_div_rn_noftz_f32_slowpath:
[----:B------:R-:W-:Y:S01]  /*2fe0*/  SHF.R.U32.HI R13, RZ, 0x17, R3 ;  /* 0x00000017ff0d7819 */ /* 0x000fe20000011603 */
[----:B------:R-:W-:Y:S01]  /*2ff0*/  BSSY.RECONVERGENT B1, `(.L_x_122) ;  /* 0x0000062000017945 */ /* 0x000fe20003800200 */
[----:B------:R-:W-:Y:S02]  /*3000*/  SHF.R.U32.HI R7, RZ, 0x17, R2 ;  /* 0x00000017ff077819 */ /* 0x000fe40000011602 */
[----:B------:R-:W-:Y:S02]  /*3010*/  LOP3.LUT R13, R13, 0xff, RZ, 0xc0, !PT ;  /* 0x000000ff0d0d7812 */ /* 0x000fe400078ec0ff */
[----:B------:R-:W-:-:S03]  /*3020*/  LOP3.LUT R16, R7, 0xff, RZ, 0xc0, !PT ;  /* 0x000000ff07107812 */ /* 0x000fc600078ec0ff */
[----:B------:R-:W-:Y:S01]  /*3030*/  VIADD R15, R13, 0xffffffff ;  /* 0xffffffff0d0f7836 */ /* 0x000fe20000000000 */
[----:B------:R-:W-:-:S04]  /*3040*/  IADD3 R14, PT, PT, R16, -0x1, RZ ;  /* 0xffffffff100e7810 */ /* 0x000fc80007ffe0ff */
        /* <DEDUP_REMOVED lines=27> */
.L_x_123:
        /* <DEDUP_REMOVED lines=29> */
[-CC-:B------:R-:W-:Y:S01]  /*33d0*/  FFMA.RZ R7, R3, R17.reuse, R18.reuse ;  /* 0x0000001103077223 */ /* 0x180fe2000000c012 */
[----:B------:R-:W-:Y:S02]  /*33e0*/  VIADD R16, R15, 0x20 ;  /* 0x000000200f107836 */ /* 0x000fe40000000000 */
[-CC-:B------:R-:W-:Y:S01]  /*33f0*/  FFMA.RM R14, R3, R17.reuse, R18.reuse ;  /* 0x00000011030e7223 */ /* 0x180fe20000004012 */
        /* <DEDUP_REMOVED lines=19> */
.L_x_130:
[----:B------:R-:W-:-:S04]  /*3530*/  LOP3.LUT R2, R2, 0x80000000, RZ, 0xc0, !PT ;  /* 0x8000000002027812 */ /* 0x000fc800078ec0ff */
[----:B------:R-:W-:Y:S01]  /*3540*/  LOP3.LUT R2, R2, 0x7f800000, RZ, 0xfc, !PT ;  /* 0x7f80000002027812 */ /* 0x000fe200078efcff */
[----:B------:R-:W-:Y:S06]  /*3550*/  BRA `(.L_x_131) ;  /* 0x0000000000047947 */ /* 0x000fec0003800000 */
.L_x_129:
[----:B------:R-:W-:-:S07]  /*3560*/  IMAD R2, R14, 0x800000, R2 ;  /* 0x008000000e027824 */ /* 0x000fce00078e0202 */
.L_x_131:
[----:B------:R-:W-:Y:S05]  /*3570*/  BSYNC.RECONVERGENT B2 ;  /* 0x0000000000027941 */ /* 0x000fea0003800200 */
.L_x_128:
[----:B------:R-:W-:Y:S05]  /*3580*/  BRA `(.L_x_132) ;  /* 0x0000000000207947 */ /* 0x000fea0003800000 */
.L_x_127:
[----:B------:R-:W-:-:S04]  /*3590*/  LOP3.LUT R2, R3, 0x80000000, R2, 0x48, !PT ;  /* 0x8000000003027812 */ /* 0x000fc800078e4802 */
[----:B------:R-:W-:Y:S01]  /*35a0*/  LOP3.LUT R2, R2, 0x7f800000, RZ, 0xfc, !PT ;  /* 0x7f80000002027812 */ /* 0x000fe200078efcff */
[----:B------:R-:W-:Y:S06]  /*35b0*/  BRA `(.L_x_132) ;  /* 0x0000000000147947 */ /* 0x000fec0003800000 */
.L_x_126:
[----:B------:R-:W-:Y:S01]  /*35c0*/  LOP3.LUT R2, R3, 0x80000000, R2, 0x48, !PT ;  /* 0x8000000003027812 */ /* 0x000fe200078e4802 */
[----:B------:R-:W-:Y:S06]  /*35d0*/  BRA `(.L_x_132) ;  /* 0x00000000000c7947 */ /* 0x000fec0003800000 */
.L_x_125:
[----:B------:R-:W0:Y:S01]  /*35e0*/  MUFU.RSQ R2, -QNAN ;  /* 0xffc0000000027908 */ /* 0x000e220000001400 */
[----:B------:R-:W-:Y:S05]  /*35f0*/  BRA `(.L_x_132) ;  /* 0x0000000000047947 */ /* 0x000fea0003800000 */
.L_x_124:
[----:B------:R-:W-:-:S07]  /*3600*/  FADD.FTZ R2, R2, R3 ;  /* 0x0000000302027221 */ /* 0x000fce0000010000 */
.L_x_132:
[----:B------:R-:W-:Y:S05]  /*3610*/  BSYNC.RECONVERGENT B1 ;  /* 0x0000000000017941 */ /* 0x000fea0003800200 */
.L_x_122:
[----:B------:R-:W-:-:S04]  /*3620*/  IMAD.MOV.U32 R13, RZ, RZ, 0x0 ;  /* 0x00000000ff0d7424 */ /* 0x000fc800078e00ff */
[----:B0-----:R-:W-:Y:S05]  /*3630*/  RET.REL.NODEC R12 `(_ZN8pygpukit3ops2nn30rope_init_ntk_aware_f32_kernelEPfS2_iiff) ;  /* 0xffffffc80c707950 */ /* 0x001fea0003c3ffff */
.L_x_133:
        /* <DEDUP_REMOVED lines=12> */
.L_x_139:


//--------------------- .nv.global.init           --------------------------
	.section	.nv.global.init,"aw",@progbits
	.align	4
.nv.global.init:
	.type		__cudart_i2opi_f,@object
	.size		__cudart_i2opi_f,(.L_0 - __cudart_i2opi_f)
__cudart_i2opi_f:
        /*0000*/ 	.byte	0x41, 0x90, 0x43, 0x3c, 0x99, 0x95, 0x62, 0xdb, 0xc0, 0xdd, 0x34, 0xf5, 0xd1, 0x57, 0x27, 0xfc
        /*0010*/ 	.byte	0x29, 0x15, 0x44, 0x4e, 0x6e, 0x83, 0xf9, 0xa2
.L_0:


//--------------------- .nv.shared.reserved.0     --------------------------
	.section	.nv.shared.reserved.0,"aw",@nobits
	.weak		__nv_reservedSMEM_offset_0_alias
	.size		__nv_reservedSMEM_offset_0_alias, 0, 64
	.other		__nv_reservedSMEM_offset_0_alias,@"STO_CUDA_RESERVED_SHARED STV_DEFAULT"
__nv_reservedSMEM_offset_0_alias:
	.zero		0
	.zero		64


//--------------------- .nv.constant0._ZN8pygpukit3ops2nn41rope_init_linear_interpolation_f32_kernelEPfS2_iiff --------------------------
	.section	.nv.constant0._ZN8pygpukit3ops2nn41rope_init_linear_interpolation_f32_kernelEPfS2_iiff,"a",@progbits
	.sectionflags	@""
	.align	4
.nv.constant0._ZN8pygpukit3ops2nn41rope_init_linear_interpolation_f32_kernelEPfS2_iiff:
	.zero		928


//--------------------- .nv.constant0._ZN8pygpukit3ops2nn25rope_init_yarn_f32_kernelEPfS2_iiffifff --------------------------
	.section	.nv.constant0._ZN8pygpukit3ops2nn25rope_init_yarn_f32_kernelEPfS2_iiffifff,"a",@progbits
	.sectionflags	@""
	.align	4
.nv.constant0._ZN8pygpukit3ops2nn25rope_init_yarn_f32_kernelEPfS2_iiffifff:
	.zero		944


//--------------------- .nv.constant0._ZN8pygpukit3ops2nn30rope_init_ntk_aware_f32_kernelEPfS2_iiff --------------------------
	.section	.nv.constant0._ZN8pygpukit3ops2nn30rope_init_ntk_aware_f32_kernelEPfS2_iiff,"a",@progbits
	.sectionflags	@""
	.align	4
.nv.constant0._ZN8pygpukit3ops2nn30rope_init_ntk_aware_f32_kernelEPfS2_iiff:
	.zero		928


//--------------------- SYMBOLS --------------------------

	.type		.nv.reservedSmem.offset0,@object
	.size		.nv.reservedSmem.offset0,0x4
